//
// Generated by NVIDIA NVVM Compiler
//
// Compiler Build ID: CL-36424714
// Cuda compilation tools, release 13.0, V13.0.88
// Based on NVVM 20.0.0
//

.version 9.0
.target sm_100
.address_size 64

	// .globl	_Z12kMeansKernelPfS_S_Pj
.func  (.param .b64 func_retval0) __internal_accurate_pow
(
	.param .b64 __internal_accurate_pow_param_0
)
;

.visible .entry _Z12kMeansKernelPfS_S_Pj(
	.param .u64 .ptr .align 1 _Z12kMeansKernelPfS_S_Pj_param_0,
	.param .u64 .ptr .align 1 _Z12kMeansKernelPfS_S_Pj_param_1,
	.param .u64 .ptr .align 1 _Z12kMeansKernelPfS_S_Pj_param_2,
	.param .u64 .ptr .align 1 _Z12kMeansKernelPfS_S_Pj_param_3
)
{
	.reg .pred 	%p<69>;
	.reg .b32 	%r<87>;
	.reg .b32 	%f<41>;
	.reg .b64 	%rd<32>;
	.reg .b64 	%fd<104>;

	ld.param.u64 	%rd9, [_Z12kMeansKernelPfS_S_Pj_param_0];
	ld.param.u64 	%rd11, [_Z12kMeansKernelPfS_S_Pj_param_1];
	ld.param.u64 	%rd12, [_Z12kMeansKernelPfS_S_Pj_param_2];
	ld.param.u64 	%rd10, [_Z12kMeansKernelPfS_S_Pj_param_3];
	cvta.to.global.u64 	%rd1, %rd11;
	cvta.to.global.u64 	%rd2, %rd12;
	cvta.to.global.u64 	%rd3, %rd10;
	mov.u32 	%r18, %ctaid.x;
	mov.u32 	%r19, %ntid.x;
	mov.u32 	%r20, %tid.x;
	mad.lo.s32 	%r1, %r18, %r19, %r20;
	setp.gt.s32 	%p2, %r1, 4095;
	@%p2 bra 	$L__BB0_38;
	setp.gt.s32 	%p3, %r1, 255;
	mul.wide.s32 	%rd13, %r1, 4;
	add.s64 	%rd4, %rd3, %rd13;
	@%p3 bra 	$L__BB0_3;
	shl.b32 	%r21, %r1, 8;
	mul.wide.s32 	%rd14, %r21, 4;
	add.s64 	%rd15, %rd2, %rd14;
	mov.b32 	%r22, 0;
	st.global.u32 	[%rd15], %r22;
	st.global.u32 	[%rd15+4], %r22;
	st.global.u32 	[%rd4], %r22;
$L__BB0_3:
	mov.f64 	%fd37, 0d4000000000000000;
	{
	.reg .b32 %temp; 
	mov.b64 	{%temp, %r2}, %fd37;
	}
	and.b32  	%r3, %r2, 2146435072;
	setp.eq.s32 	%p4, %r3, 1062207488;
	setp.lt.s32 	%p6, %r2, 0;
	selp.b32 	%r4, 0, 2146435072, %p6;
	and.b32  	%r23, %r2, 2147483647;
	setp.ne.s32 	%p7, %r23, 1071644672;
	and.pred  	%p1, %p4, %p7;
	or.b32  	%r5, %r4, -2147483648;
	cvta.to.global.u64 	%rd16, %rd9;
	add.s64 	%rd5, %rd16, %rd13;
	ld.global.f32 	%f1, [%rd5];
	ld.global.f32 	%f16, [%rd1];
	sub.f32 	%f2, %f1, %f16;
	cvt.f64.f32 	%fd1, %f2;
	{
	.reg .b32 %temp; 
	mov.b64 	{%temp, %r6}, %fd1;
	}
	abs.f64 	%fd2, %fd1;
	{ // callseq 0, 0
	.param .b64 param0;
	st.param.f64 	[param0], %fd2;
	.param .b64 retval0;
	call.uni (retval0), 
	__internal_accurate_pow, 
	(
	param0
	);
	ld.param.f64 	%fd38, [retval0];
	} // callseq 0
	setp.lt.s32 	%p8, %r6, 0;
	neg.f64 	%fd40, %fd38;
	selp.f64 	%fd41, %fd40, %fd38, %p4;
	selp.f64 	%fd42, %fd41, %fd38, %p8;
	setp.eq.f32 	%p9, %f2, 0f00000000;
	selp.b32 	%r24, %r6, 0, %p4;
	or.b32  	%r25, %r24, 2146435072;
	selp.b32 	%r26, %r25, %r24, %p6;
	mov.b32 	%r27, 0;
	mov.b64 	%fd43, {%r27, %r26};
	selp.f64 	%fd98, %fd43, %fd42, %p9;
	add.f64 	%fd44, %fd1, 0d4000000000000000;
	{
	.reg .b32 %temp; 
	mov.b64 	{%temp, %r28}, %fd44;
	}
	and.b32  	%r29, %r28, 2146435072;
	setp.ne.s32 	%p10, %r29, 2146435072;
	@%p10 bra 	$L__BB0_8;
	setp.num.f32 	%p11, %f2, %f2;
	@%p11 bra 	$L__BB0_6;
	mov.f64 	%fd45, 0d4000000000000000;
	add.rn.f64 	%fd98, %fd1, %fd45;
	bra.uni 	$L__BB0_8;
$L__BB0_6:
	setp.neu.f64 	%p12, %fd2, 0d7FF0000000000000;
	@%p12 bra 	$L__BB0_8;
	setp.lt.s32 	%p13, %r6, 0;
	selp.b32 	%r30, %r5, %r4, %p1;
	selp.b32 	%r31, %r30, %r4, %p13;
	mov.b32 	%r32, 0;
	mov.b64 	%fd98, {%r32, %r31};
$L__BB0_8:
	setp.lt.s32 	%p14, %r2, 0;
	setp.eq.s32 	%p15, %r3, 1062207488;
	setp.eq.f32 	%p17, %f2, 0f3F800000;
	add.f64 	%fd46, %fd98, 0d0000000000000000;
	cvt.rn.f32.f64 	%f17, %fd46;
	selp.f32 	%f3, 0f3F800000, %f17, %p17;
	ld.global.f32 	%f4, [%rd5+16384];
	ld.global.f32 	%f18, [%rd1+1024];
	sub.f32 	%f5, %f4, %f18;
	cvt.f64.f32 	%fd7, %f5;
	{
	.reg .b32 %temp; 
	mov.b64 	{%temp, %r7}, %fd7;
	}
	abs.f64 	%fd8, %fd7;
	{ // callseq 1, 0
	.param .b64 param0;
	st.param.f64 	[param0], %fd8;
	.param .b64 retval0;
	call.uni (retval0), 
	__internal_accurate_pow, 
	(
	param0
	);
	ld.param.f64 	%fd47, [retval0];
	} // callseq 1
	setp.lt.s32 	%p18, %r7, 0;
	neg.f64 	%fd49, %fd47;
	selp.f64 	%fd50, %fd49, %fd47, %p15;
	selp.f64 	%fd51, %fd50, %fd47, %p18;
	setp.eq.f32 	%p19, %f5, 0f00000000;
	selp.b32 	%r33, %r7, 0, %p15;
	or.b32  	%r34, %r33, 2146435072;
	selp.b32 	%r35, %r34, %r33, %p14;
	mov.b32 	%r36, 0;
	mov.b64 	%fd52, {%r36, %r35};
	selp.f64 	%fd99, %fd52, %fd51, %p19;
	add.f64 	%fd53, %fd7, 0d4000000000000000;
	{
	.reg .b32 %temp; 
	mov.b64 	{%temp, %r37}, %fd53;
	}
	and.b32  	%r38, %r37, 2146435072;
	setp.ne.s32 	%p20, %r38, 2146435072;
	@%p20 bra 	$L__BB0_13;
	setp.nan.f32 	%p21, %f5, %f5;
	@%p21 bra 	$L__BB0_12;
	setp.neu.f64 	%p22, %fd8, 0d7FF0000000000000;
	@%p22 bra 	$L__BB0_13;
	setp.lt.s32 	%p23, %r7, 0;
	selp.b32 	%r39, %r5, %r4, %p1;
	selp.b32 	%r40, %r39, %r4, %p23;
	mov.b32 	%r41, 0;
	mov.b64 	%fd99, {%r41, %r40};
	bra.uni 	$L__BB0_13;
$L__BB0_12:
	mov.f64 	%fd54, 0d4000000000000000;
	add.rn.f64 	%fd99, %fd7, %fd54;
$L__BB0_13:
	setp.eq.f32 	%p24, %f5, 0f3F800000;
	selp.f64 	%fd55, 0d3FF0000000000000, %fd99, %p24;
	cvt.f64.f32 	%fd56, %f3;
	add.f64 	%fd57, %fd55, %fd56;
	cvt.rn.f32.f64 	%f19, %fd57;
	sqrt.rn.f32 	%f40, %f19;
	add.s64 	%rd31, %rd1, 1028;
	mov.b32 	%r85, 0;
	selp.b32 	%r49, %r5, %r4, %p1;
	mov.u32 	%r86, %r85;
$L__BB0_14:
	setp.lt.s32 	%p25, %r2, 0;
	setp.eq.s32 	%p26, %r3, 1062207488;
	ld.global.f32 	%f20, [%rd31+-1024];
	sub.f32 	%f8, %f1, %f20;
	cvt.f64.f32 	%fd13, %f8;
	{
	.reg .b32 %temp; 
	mov.b64 	{%temp, %r10}, %fd13;
	}
	abs.f64 	%fd14, %fd13;
	{ // callseq 2, 0
	.param .b64 param0;
	st.param.f64 	[param0], %fd14;
	.param .b64 retval0;
	call.uni (retval0), 
	__internal_accurate_pow, 
	(
	param0
	);
	ld.param.f64 	%fd58, [retval0];
	} // callseq 2
	setp.lt.s32 	%p28, %r10, 0;
	neg.f64 	%fd60, %fd58;
	selp.f64 	%fd61, %fd60, %fd58, %p26;
	selp.f64 	%fd62, %fd61, %fd58, %p28;
	setp.eq.f32 	%p29, %f8, 0f00000000;
	selp.b32 	%r43, %r10, 0, %p26;
	or.b32  	%r44, %r43, 2146435072;
	selp.b32 	%r45, %r44, %r43, %p25;
	mov.b32 	%r46, 0;
	mov.b64 	%fd63, {%r46, %r45};
	selp.f64 	%fd100, %fd63, %fd62, %p29;
	add.f64 	%fd64, %fd13, 0d4000000000000000;
	{
	.reg .b32 %temp; 
	mov.b64 	{%temp, %r47}, %fd64;
	}
	and.b32  	%r48, %r47, 2146435072;
	setp.ne.s32 	%p30, %r48, 2146435072;
	@%p30 bra 	$L__BB0_19;
	setp.num.f32 	%p31, %f8, %f8;
	@%p31 bra 	$L__BB0_17;
	mov.f64 	%fd65, 0d4000000000000000;
	add.rn.f64 	%fd100, %fd13, %fd65;
	bra.uni 	$L__BB0_19;
$L__BB0_17:
	setp.neu.f64 	%p32, %fd14, 0d7FF0000000000000;
	@%p32 bra 	$L__BB0_19;
	setp.lt.s32 	%p33, %r10, 0;
	selp.b32 	%r50, %r49, %r4, %p33;
	mov.b32 	%r51, 0;
	mov.b64 	%fd100, {%r51, %r50};
$L__BB0_19:
	setp.lt.s32 	%p34, %r2, 0;
	setp.eq.s32 	%p35, %r3, 1062207488;
	setp.eq.f32 	%p37, %f8, 0f3F800000;
	add.f64 	%fd66, %fd100, 0d0000000000000000;
	cvt.rn.f32.f64 	%f21, %fd66;
	selp.f32 	%f9, 0f3F800000, %f21, %p37;
	ld.global.f32 	%f22, [%rd31];
	sub.f32 	%f10, %f4, %f22;
	cvt.f64.f32 	%fd19, %f10;
	{
	.reg .b32 %temp; 
	mov.b64 	{%temp, %r11}, %fd19;
	}
	abs.f64 	%fd20, %fd19;
	{ // callseq 3, 0
	.param .b64 param0;
	st.param.f64 	[param0], %fd20;
	.param .b64 retval0;
	call.uni (retval0), 
	__internal_accurate_pow, 
	(
	param0
	);
	ld.param.f64 	%fd67, [retval0];
	} // callseq 3
	setp.lt.s32 	%p38, %r11, 0;
	neg.f64 	%fd69, %fd67;
	selp.f64 	%fd70, %fd69, %fd67, %p35;
	selp.f64 	%fd71, %fd70, %fd67, %p38;
	setp.eq.f32 	%p39, %f10, 0f00000000;
	selp.b32 	%r52, %r11, 0, %p35;
	or.b32  	%r53, %r52, 2146435072;
	selp.b32 	%r54, %r53, %r52, %p34;
	mov.b32 	%r55, 0;
	mov.b64 	%fd72, {%r55, %r54};
	selp.f64 	%fd101, %fd72, %fd71, %p39;
	add.f64 	%fd73, %fd19, 0d4000000000000000;
	{
	.reg .b32 %temp; 
	mov.b64 	{%temp, %r56}, %fd73;
	}
	and.b32  	%r57, %r56, 2146435072;
	setp.ne.s32 	%p40, %r57, 2146435072;
	@%p40 bra 	$L__BB0_24;
	setp.nan.f32 	%p41, %f10, %f10;
	@%p41 bra 	$L__BB0_23;
	setp.neu.f64 	%p42, %fd20, 0d7FF0000000000000;
	@%p42 bra 	$L__BB0_24;
	setp.lt.s32 	%p43, %r11, 0;
	selp.b32 	%r59, %r49, %r4, %p43;
	mov.b32 	%r60, 0;
	mov.b64 	%fd101, {%r60, %r59};
	bra.uni 	$L__BB0_24;
$L__BB0_23:
	mov.f64 	%fd74, 0d4000000000000000;
	add.rn.f64 	%fd101, %fd19, %fd74;
$L__BB0_24:
	add.s32 	%r61, %r85, 1;
	setp.eq.f32 	%p44, %f10, 0f3F800000;
	selp.f64 	%fd75, 0d3FF0000000000000, %fd101, %p44;
	cvt.f64.f32 	%fd76, %f9;
	add.f64 	%fd77, %fd75, %fd76;
	cvt.rn.f32.f64 	%f23, %fd77;
	sqrt.rn.f32 	%f24, %f23;
	setp.lt.f32 	%p45, %f24, %f40;
	selp.b32 	%r12, %r61, %r86, %p45;
	selp.f32 	%f11, %f24, %f40, %p45;
	add.s32 	%r13, %r85, 2;
	setp.eq.s32 	%p46, %r13, 256;
	@%p46 bra 	$L__BB0_36;
	setp.lt.s32 	%p47, %r2, 0;
	setp.eq.s32 	%p48, %r3, 1062207488;
	ld.global.f32 	%f25, [%rd31+-1020];
	sub.f32 	%f12, %f1, %f25;
	cvt.f64.f32 	%fd25, %f12;
	{
	.reg .b32 %temp; 
	mov.b64 	{%temp, %r14}, %fd25;
	}
	abs.f64 	%fd26, %fd25;
	{ // callseq 4, 0
	.param .b64 param0;
	st.param.f64 	[param0], %fd26;
	.param .b64 retval0;
	call.uni (retval0), 
	__internal_accurate_pow, 
	(
	param0
	);
	ld.param.f64 	%fd78, [retval0];
	} // callseq 4
	setp.lt.s32 	%p50, %r14, 0;
	neg.f64 	%fd80, %fd78;
	selp.f64 	%fd81, %fd80, %fd78, %p48;
	selp.f64 	%fd82, %fd81, %fd78, %p50;
	setp.eq.f32 	%p51, %f12, 0f00000000;
	selp.b32 	%r62, %r14, 0, %p48;
	or.b32  	%r63, %r62, 2146435072;
	selp.b32 	%r64, %r63, %r62, %p47;
	mov.b32 	%r65, 0;
	mov.b64 	%fd83, {%r65, %r64};
	selp.f64 	%fd102, %fd83, %fd82, %p51;
	add.f64 	%fd84, %fd25, 0d4000000000000000;
	{
	.reg .b32 %temp; 
	mov.b64 	{%temp, %r66}, %fd84;
	}
	and.b32  	%r67, %r66, 2146435072;
	setp.ne.s32 	%p52, %r67, 2146435072;
	@%p52 bra 	$L__BB0_30;
	setp.nan.f32 	%p53, %f12, %f12;
	@%p53 bra 	$L__BB0_29;
	setp.neu.f64 	%p54, %fd26, 0d7FF0000000000000;
	@%p54 bra 	$L__BB0_30;
	setp.lt.s32 	%p55, %r14, 0;
	selp.b32 	%r69, %r49, %r4, %p55;
	mov.b32 	%r70, 0;
	mov.b64 	%fd102, {%r70, %r69};
	bra.uni 	$L__BB0_30;
$L__BB0_29:
	mov.f64 	%fd85, 0d4000000000000000;
	add.rn.f64 	%fd102, %fd25, %fd85;
$L__BB0_30:
	setp.lt.s32 	%p56, %r2, 0;
	setp.eq.s32 	%p57, %r3, 1062207488;
	setp.eq.f32 	%p59, %f12, 0f3F800000;
	add.f64 	%fd86, %fd102, 0d0000000000000000;
	cvt.rn.f32.f64 	%f26, %fd86;
	selp.f32 	%f13, 0f3F800000, %f26, %p59;
	ld.global.f32 	%f27, [%rd31+4];
	sub.f32 	%f14, %f4, %f27;
	cvt.f64.f32 	%fd31, %f14;
	{
	.reg .b32 %temp; 
	mov.b64 	{%temp, %r15}, %fd31;
	}
	abs.f64 	%fd32, %fd31;
	{ // callseq 5, 0
	.param .b64 param0;
	st.param.f64 	[param0], %fd32;
	.param .b64 retval0;
	call.uni (retval0), 
	__internal_accurate_pow, 
	(
	param0
	);
	ld.param.f64 	%fd87, [retval0];
	} // callseq 5
	setp.lt.s32 	%p60, %r15, 0;
	neg.f64 	%fd89, %fd87;
	selp.f64 	%fd90, %fd89, %fd87, %p57;
	selp.f64 	%fd91, %fd90, %fd87, %p60;
	setp.eq.f32 	%p61, %f14, 0f00000000;
	selp.b32 	%r71, %r15, 0, %p57;
	or.b32  	%r72, %r71, 2146435072;
	selp.b32 	%r73, %r72, %r71, %p56;
	mov.b32 	%r74, 0;
	mov.b64 	%fd92, {%r74, %r73};
	selp.f64 	%fd103, %fd92, %fd91, %p61;
	add.f64 	%fd93, %fd31, 0d4000000000000000;
	{
	.reg .b32 %temp; 
	mov.b64 	{%temp, %r75}, %fd93;
	}
	and.b32  	%r76, %r75, 2146435072;
	setp.ne.s32 	%p62, %r76, 2146435072;
	@%p62 bra 	$L__BB0_35;
	setp.nan.f32 	%p63, %f14, %f14;
	@%p63 bra 	$L__BB0_34;
	setp.neu.f64 	%p64, %fd32, 0d7FF0000000000000;
	@%p64 bra 	$L__BB0_35;
	selp.b32 	%r78, %r49, %r4, %p60;
	mov.b32 	%r79, 0;
	mov.b64 	%fd103, {%r79, %r78};
	bra.uni 	$L__BB0_35;
$L__BB0_34:
	mov.f64 	%fd94, 0d4000000000000000;
	add.rn.f64 	%fd103, %fd31, %fd94;
$L__BB0_35:
	setp.eq.f32 	%p66, %f14, 0f3F800000;
	selp.f64 	%fd95, 0d3FF0000000000000, %fd103, %p66;
	cvt.f64.f32 	%fd96, %f13;
	add.f64 	%fd97, %fd95, %fd96;
	cvt.rn.f32.f64 	%f28, %fd97;
	sqrt.rn.f32 	%f29, %f28;
	setp.lt.f32 	%p67, %f29, %f11;
	selp.b32 	%r86, %r13, %r12, %p67;
	selp.f32 	%f40, %f29, %f11, %p67;
	add.s64 	%rd31, %rd31, 8;
	add.s32 	%r85, %r85, 2;
	bra.uni 	$L__BB0_14;
$L__BB0_36:
	ld.param.u64 	%rd29, [_Z12kMeansKernelPfS_S_Pj_param_3];
	setp.gt.s32 	%p68, %r1, 255;
	cvta.to.global.u64 	%rd18, %rd29;
	mul.wide.u32 	%rd19, %r12, 4;
	add.s64 	%rd20, %rd18, %rd19;
	atom.global.inc.u32 	%r80, [%rd20], 4096;
	shl.b32 	%r81, %r12, 8;
	mul.wide.u32 	%rd21, %r81, 4;
	add.s64 	%rd22, %rd2, %rd21;
	ld.global.f32 	%f30, [%rd5];
	atom.global.add.f32 	%f31, [%rd22], %f30;
	ld.global.f32 	%f32, [%rd5+16384];
	atom.global.add.f32 	%f33, [%rd22+4], %f32;
	membar.gl;
	@%p68 bra 	$L__BB0_38;
	ld.param.u64 	%rd30, [_Z12kMeansKernelPfS_S_Pj_param_3];
	shl.b32 	%r82, %r1, 8;
	mul.wide.s32 	%rd23, %r82, 4;
	add.s64 	%rd24, %rd2, %rd23;
	ld.global.f32 	%f34, [%rd24];
	cvta.to.global.u64 	%rd25, %rd30;
	mul.wide.s32 	%rd26, %r1, 4;
	add.s64 	%rd27, %rd25, %rd26;
	ld.global.u32 	%r83, [%rd27];
	cvt.rn.f32.u32 	%f35, %r83;
	div.rn.f32 	%f36, %f34, %f35;
	add.s64 	%rd28, %rd1, %rd23;
	st.global.f32 	[%rd28], %f36;
	ld.global.f32 	%f37, [%rd24+4];
	ld.global.u32 	%r84, [%rd27];
	cvt.rn.f32.u32 	%f38, %r84;
	div.rn.f32 	%f39, %f37, %f38;
	st.global.f32 	[%rd28+4], %f39;
$L__BB0_38:
	ret;

}
.func  (.param .b64 func_retval0) __internal_accurate_pow(
	.param .b64 __internal_accurate_pow_param_0
)
{
	.reg .pred 	%p<8>;
	.reg .b32 	%r<49>;
	.reg .b32 	%f<3>;
	.reg .b64 	%fd<109>;

	ld.param.f64 	%fd10, [__internal_accurate_pow_param_0];
	{
	.reg .b32 %temp; 
	mov.b64 	{%temp, %r46}, %fd10;
	}
	{
	.reg .b32 %temp; 
	mov.b64 	{%r45, %temp}, %fd10;
	}
	shr.u32 	%r47, %r46, 20;
	setp.gt.u32 	%p1, %r46, 1048575;
	@%p1 bra 	$L__BB1_2;
	mul.f64 	%fd11, %fd10, 0d4350000000000000;
	{
	.reg .b32 %temp; 
	mov.b64 	{%temp, %r46}, %fd11;
	}
	{
	.reg .b32 %temp; 
	mov.b64 	{%r45, %temp}, %fd11;
	}
	shr.u32 	%r16, %r46, 20;
	add.s32 	%r47, %r16, -54;
$L__BB1_2:
	add.s32 	%r48, %r47, -1023;
	and.b32  	%r17, %r46, -2146435073;
	or.b32  	%r18, %r17, 1072693248;
	mov.b64 	%fd107, {%r45, %r18};
	setp.lt.u32 	%p2, %r18, 1073127583;
	@%p2 bra 	$L__BB1_4;
	{
	.reg .b32 %temp; 
	mov.b64 	{%r19, %temp}, %fd107;
	}
	{
	.reg .b32 %temp; 
	mov.b64 	{%temp, %r20}, %fd107;
	}
	add.s32 	%r21, %r20, -1048576;
	mov.b64 	%fd107, {%r19, %r21};
	add.s32 	%r48, %r47, -1022;
$L__BB1_4:
	add.f64 	%fd12, %fd107, 0dBFF0000000000000;
	add.f64 	%fd13, %fd107, 0d3FF0000000000000;
	rcp.approx.ftz.f64 	%fd14, %fd13;
	neg.f64 	%fd15, %fd13;
	fma.rn.f64 	%fd16, %fd15, %fd14, 0d3FF0000000000000;
	fma.rn.f64 	%fd17, %fd16, %fd16, %fd16;
	fma.rn.f64 	%fd18, %fd17, %fd14, %fd14;
	mul.f64 	%fd19, %fd12, %fd18;
	fma.rn.f64 	%fd20, %fd12, %fd18, %fd19;
	mul.f64 	%fd21, %fd20, %fd20;
	fma.rn.f64 	%fd22, %fd21, 0d3EB0F5FF7D2CAFE2, 0d3ED0F5D241AD3B5A;
	fma.rn.f64 	%fd23, %fd22, %fd21, 0d3EF3B20A75488A3F;
	fma.rn.f64 	%fd24, %fd23, %fd21, 0d3F1745CDE4FAECD5;
	fma.rn.f64 	%fd25, %fd24, %fd21, 0d3F3C71C7258A578B;
	fma.rn.f64 	%fd26, %fd25, %fd21, 0d3F6249249242B910;
	fma.rn.f64 	%fd27, %fd26, %fd21, 0d3F89999999999DFB;
	sub.f64 	%fd28, %fd12, %fd20;
	add.f64 	%fd29, %fd28, %fd28;
	neg.f64 	%fd30, %fd20;
	fma.rn.f64 	%fd31, %fd30, %fd12, %fd29;
	mul.f64 	%fd32, %fd18, %fd31;
	fma.rn.f64 	%fd33, %fd21, %fd27, 0d3FB5555555555555;
	mov.f64 	%fd34, 0d3FB5555555555555;
	sub.f64 	%fd35, %fd34, %fd33;
	fma.rn.f64 	%fd36, %fd21, %fd27, %fd35;
	add.f64 	%fd37, %fd36, 0dBC46A4CB00B9E7B0;
	add.f64 	%fd38, %fd33, %fd37;
	sub.f64 	%fd39, %fd33, %fd38;
	add.f64 	%fd40, %fd37, %fd39;
	mul.rn.f64 	%fd41, %fd20, %fd20;
	neg.f64 	%fd42, %fd41;
	fma.rn.f64 	%fd43, %fd20, %fd20, %fd42;
	{
	.reg .b32 %temp; 
	mov.b64 	{%r22, %temp}, %fd32;
	}
	{
	.reg .b32 %temp; 
	mov.b64 	{%temp, %r23}, %fd32;
	}
	add.s32 	%r24, %r23, 1048576;
	mov.b64 	%fd44, {%r22, %r24};
	fma.rn.f64 	%fd45, %fd20, %fd44, %fd43;
	mul.rn.f64 	%fd46, %fd41, %fd20;
	neg.f64 	%fd47, %fd46;
	fma.rn.f64 	%fd48, %fd41, %fd20, %fd47;
	fma.rn.f64 	%fd49, %fd41, %fd32, %fd48;
	fma.rn.f64 	%fd50, %fd45, %fd20, %fd49;
	mul.rn.f64 	%fd51, %fd38, %fd46;
	neg.f64 	%fd52, %fd51;
	fma.rn.f64 	%fd53, %fd38, %fd46, %fd52;
	fma.rn.f64 	%fd54, %fd38, %fd50, %fd53;
	fma.rn.f64 	%fd55, %fd40, %fd46, %fd54;
	add.f64 	%fd56, %fd51, %fd55;
	sub.f64 	%fd57, %fd51, %fd56;
	add.f64 	%fd58, %fd55, %fd57;
	add.f64 	%fd59, %fd20, %fd56;
	sub.f64 	%fd60, %fd20, %fd59;
	add.f64 	%fd61, %fd56, %fd60;
	add.f64 	%fd62, %fd58, %fd61;
	add.f64 	%fd63, %fd32, %fd62;
	add.f64 	%fd64, %fd59, %fd63;
	sub.f64 	%fd65, %fd59, %fd64;
	add.f64 	%fd66, %fd63, %fd65;
	xor.b32  	%r25, %r48, -2147483648;
	mov.b32 	%r26, 1127219200;
	mov.b64 	%fd67, {%r25, %r26};
	mov.b32 	%r27, -2147483648;
	mov.b64 	%fd68, {%r27, %r26};
	sub.f64 	%fd69, %fd67, %fd68;
	fma.rn.f64 	%fd70, %fd69, 0d3FE62E42FEFA39EF, %fd64;
	fma.rn.f64 	%fd71, %fd69, 0dBFE62E42FEFA39EF, %fd70;
	sub.f64 	%fd72, %fd71, %fd64;
	sub.f64 	%fd73, %fd66, %fd72;
	fma.rn.f64 	%fd74, %fd69, 0d3C7ABC9E3B39803F, %fd73;
	add.f64 	%fd75, %fd70, %fd74;
	sub.f64 	%fd76, %fd70, %fd75;
	add.f64 	%fd77, %fd74, %fd76;
	mov.f64 	%fd78, 0d4000000000000000;
	{
	.reg .b32 %temp; 
	mov.b64 	{%temp, %r28}, %fd78;
	}
	{
	.reg .b32 %temp; 
	mov.b64 	{%r29, %temp}, %fd78;
	}
	shl.b32 	%r30, %r28, 1;
	setp.gt.u32 	%p3, %r30, -33554433;
	and.b32  	%r31, %r28, -15728641;
	selp.b32 	%r32, %r31, %r28, %p3;
	mov.b64 	%fd79, {%r29, %r32};
	mul.rn.f64 	%fd80, %fd75, %fd79;
	neg.f64 	%fd81, %fd80;
	fma.rn.f64 	%fd82, %fd75, %fd79, %fd81;
	fma.rn.f64 	%fd83, %fd77, %fd79, %fd82;
	add.f64 	%fd4, %fd80, %fd83;
	sub.f64 	%fd84, %fd80, %fd4;
	add.f64 	%fd5, %fd83, %fd84;
	fma.rn.f64 	%fd85, %fd4, 0d3FF71547652B82FE, 0d4338000000000000;
	{
	.reg .b32 %temp; 
	mov.b64 	{%r13, %temp}, %fd85;
	}
	mov.f64 	%fd86, 0dC338000000000000;
	add.rn.f64 	%fd87, %fd85, %fd86;
	fma.rn.f64 	%fd88, %fd87, 0dBFE62E42FEFA39EF, %fd4;
	fma.rn.f64 	%fd89, %fd87, 0dBC7ABC9E3B39803F, %fd88;
	fma.rn.f64 	%fd90, %fd89, 0d3E5ADE1569CE2BDF, 0d3E928AF3FCA213EA;
	fma.rn.f64 	%fd91, %fd90, %fd89, 0d3EC71DEE62401315;
	fma.rn.f64 	%fd92, %fd91, %fd89, 0d3EFA01997C89EB71;
	fma.rn.f64 	%fd93, %fd92, %fd89, 0d3F2A01A014761F65;
	fma.rn.f64 	%fd94, %fd93, %fd89, 0d3F56C16C1852B7AF;
	fma.rn.f64 	%fd95, %fd94, %fd89, 0d3F81111111122322;
	fma.rn.f64 	%fd96, %fd95, %fd89, 0d3FA55555555502A1;
	fma.rn.f64 	%fd97, %fd96, %fd89, 0d3FC5555555555511;
	fma.rn.f64 	%fd98, %fd97, %fd89, 0d3FE000000000000B;
	fma.rn.f64 	%fd99, %fd98, %fd89, 0d3FF0000000000000;
	fma.rn.f64 	%fd100, %fd99, %fd89, 0d3FF0000000000000;
	{
	.reg .b32 %temp; 
	mov.b64 	{%r14, %temp}, %fd100;
	}
	{
	.reg .b32 %temp; 
	mov.b64 	{%temp, %r15}, %fd100;
	}
	shl.b32 	%r33, %r13, 20;
	add.s32 	%r34, %r33, %r15;
	mov.b64 	%fd108, {%r14, %r34};
	{
	.reg .b32 %temp; 
	mov.b64 	{%temp, %r35}, %fd4;
	}
	mov.b32 	%f2, %r35;
	abs.f32 	%f1, %f2;
	setp.lt.f32 	%p4, %f1, 0f4086232B;
	@%p4 bra 	$L__BB1_7;
	setp.lt.f64 	%p5, %fd4, 0d0000000000000000;
	add.f64 	%fd101, %fd4, 0d7FF0000000000000;
	selp.f64 	%fd108, 0d0000000000000000, %fd101, %p5;
	setp.geu.f32 	%p6, %f1, 0f40874800;
	@%p6 bra 	$L__BB1_7;
	shr.u32 	%r36, %r13, 31;
	add.s32 	%r37, %r13, %r36;
	shr.s32 	%r38, %r37, 1;
	shl.b32 	%r39, %r38, 20;
	add.s32 	%r40, %r15, %r39;
	mov.b64 	%fd102, {%r14, %r40};
	sub.s32 	%r41, %r13, %r38;
	shl.b32 	%r42, %r41, 20;
	add.s32 	%r43, %r42, 1072693248;
	mov.b32 	%r44, 0;
	mov.b64 	%fd103, {%r44, %r43};
	mul.f64 	%fd108, %fd103, %fd102;
$L__BB1_7:
	abs.f64 	%fd104, %fd108;
	setp.eq.f64 	%p7, %fd104, 0d7FF0000000000000;
	fma.rn.f64 	%fd105, %fd108, %fd5, %fd108;
	selp.f64 	%fd106, %fd108, %fd105, %p7;
	st.param.f64 	[func_retval0], %fd106;
	ret;

}


// ===== COMPILED SASS (sm_100) =====

	.target	sm_100

	.elftype	@"ET_EXEC"


//--------------------- .note.nv.tkinfo           --------------------------
	.section	.note.nv.tkinfo,"",@"SHT_NOTE"
	.sectionflags	@"SHF_NOTE_NV_TKINFO"
	.tkinfo
        /*0018*/ 	.word	0x00000002
        /*0030*/ 	.string	""
        /*0030*/ 	.string	"ptxas"
        /*0030*/ 	.string	"Cuda compilation tools, release 13.0, V13.0.88"
        /*0030*/ 	.string	"Build cuda_13.0.r13.0/compiler.36424714_0"
        /*0030*/ 	.string	"-arch sm_100 -m 64 "



//--------------------- .note.nv.cuinfo           --------------------------
	.section	.note.nv.cuinfo,"",@"SHT_NOTE"
	.sectionflags	@"SHF_NOTE_NV_CUINFO"
        /*0018*/ 	.short	0x0002
        /*001a*/ 	.short	0x0064
        /*001c*/ 	.short	0x0082
	.zero		2


//--------------------- .nv.info                  --------------------------
	.section	.nv.info,"",@"SHT_CUDA_INFO"
	.align	4


	//----- nvinfo : EIATTR_REGCOUNT
	.align		4
        /*0000*/ 	.byte	0x04, 0x2f
        /*0002*/ 	.short	(.L_1 - .L_0)
	.align		4
.L_0:
        /*0004*/ 	.word	index@(_Z12kMeansKernelPfS_S_Pj)
        /*0008*/ 	.word	0x00000028


	//----- nvinfo : EIATTR_FRAME_SIZE
	.align		4
.L_1:
        /*000c*/ 	.byte	0x04, 0x11
        /*000e*/ 	.short	(.L_3 - .L_2)
	.align		4
.L_2:
        /*0010*/ 	.word	index@($_Z12kMeansKernelPfS_S_Pj$__internal_accurate_pow)
        /*0014*/ 	.word	0x00000000


	//----- nvinfo : EIATTR_FRAME_SIZE
	.align		4
.L_3:
        /*0018*/ 	.byte	0x04, 0x11
        /*001a*/ 	.short	(.L_5 - .L_4)
	.align		4
.L_4:
        /*001c*/ 	.word	index@($__internal_1_$__cuda_sm3x_div_rn_noftz_f32_slowpath)
        /*0020*/ 	.word	0x00000000


	//----- nvinfo : EIATTR_FRAME_SIZE
	.align		4
.L_5:
        /*0024*/ 	.byte	0x04, 0x11
        /*0026*/ 	.short	(.L_7 - .L_6)
	.align		4
.L_6:
        /*0028*/ 	.word	index@($__internal_0_$__cuda_sm20_sqrt_rn_f32_slowpath)
        /*002c*/ 	.word	0x00000000


	//----- nvinfo : EIATTR_FRAME_SIZE
	.align		4
.L_7:
        /*0030*/ 	.byte	0x04, 0x11
        /*0032*/ 	.short	(.L_9 - .L_8)
	.align		4
.L_8:
        /*0034*/ 	.word	index@(_Z12kMeansKernelPfS_S_Pj)
        /*0038*/ 	.word	0x00000000


	//----- nvinfo : EIATTR_MIN_STACK_SIZE
	.align		4
.L_9:
        /*003c*/ 	.byte	0x04, 0x12
        /*003e*/ 	.short	(.L_11 - .L_10)
	.align		4
.L_10:
        /*0040*/ 	.word	index@(_Z12kMeansKernelPfS_S_Pj)
        /*0044*/ 	.word	0x00000000
.L_11:


//--------------------- .nv.compat                --------------------------
	.section	.nv.compat,"",@"SHT_CUDA_COMPAT_INFO"
	.align	4
        /*0000*/ 	.byte	0x02, 0x09, 0x00, 0x00, 0x02, 0x02, 0x01, 0x00, 0x02, 0x05, 0x05, 0x00, 0x03, 0x07, 0x01, 0x01
        /*0010*/ 	.byte	0x02, 0x03, 0x00, 0x00, 0x02, 0x06, 0x01, 0x00, 0x04, 0x0b, 0x08, 0x00, 0x01, 0x00, 0x00, 0x00
        /*0020*/ 	.byte	0x00, 0x00, 0x00, 0x00


//--------------------- .nv.info._Z12kMeansKernelPfS_S_Pj --------------------------
	.section	.nv.info._Z12kMeansKernelPfS_S_Pj,"",@"SHT_CUDA_INFO"
	.sectionflags	@""
	.align	4


	//----- nvinfo : EIATTR_CUDA_API_VERSION
	.align		4
        /*0000*/ 	.byte	0x04, 0x37
        /*0002*/ 	.short	(.L_13 - .L_12)
.L_12:
        /*0004*/ 	.word	0x00000082


	//----- nvinfo : EIATTR_KPARAM_INFO
	.align		4
.L_13:
        /*0008*/ 	.byte	0x04, 0x17
        /*000a*/ 	.short	(.L_15 - .L_14)
.L_14:
        /*000c*/ 	.word	0x00000000
        /*0010*/ 	.short	0x0003
        /*0012*/ 	.short	0x0018
        /*0014*/ 	.byte	0x00, 0xf5, 0x21, 0x00


	//----- nvinfo : EIATTR_KPARAM_INFO
	.align		4
.L_15:
        /*0018*/ 	.byte	0x04, 0x17
        /*001a*/ 	.short	(.L_17 - .L_16)
.L_16:
        /*001c*/ 	.word	0x00000000
        /*0020*/ 	.short	0x0002
        /*0022*/ 	.short	0x0010
        /*0024*/ 	.byte	0x00, 0xf5, 0x21, 0x00


	//----- nvinfo : EIATTR_KPARAM_INFO
	.align		4
.L_17:
        /*0028*/ 	.byte	0x04, 0x17
        /*002a*/ 	.short	(.L_19 - .L_18)
.L_18:
        /*002c*/ 	.word	0x00000000
        /*0030*/ 	.short	0x0001
        /*0032*/ 	.short	0x0008
        /*0034*/ 	.byte	0x00, 0xf5, 0x21, 0x00


	//----- nvinfo : EIATTR_KPARAM_INFO
	.align		4
.L_19:
        /*0038*/ 	.byte	0x04, 0x17
        /*003a*/ 	.short	(.L_21 - .L_20)
.L_20:
        /*003c*/ 	.word	0x00000000
        /*0040*/ 	.short	0x0000
        /*0042*/ 	.short	0x0000
        /*0044*/ 	.byte	0x00, 0xf5, 0x21, 0x00


	//----- nvinfo : EIATTR_SPARSE_MMA_MASK
	.align		4
.L_21:
        /*0048*/ 	.byte	0x03, 0x50
        /*004a*/ 	.short	0x0000


	//----- nvinfo : EIATTR_MAXREG_COUNT
	.align		4
        /*004c*/ 	.byte	0x03, 0x1b
        /*004e*/ 	.short	0x00ff


	//----- nvinfo : EIATTR_MERCURY_ISA_VERSION
	.align		4
        /*0050*/ 	.byte	0x03, 0x5f
        /*0052*/ 	.short	0x0101


	//----- nvinfo : EIATTR_VRC_CTA_INIT_COUNT
	.align		4
        /*0054*/ 	.byte	0x02, 0x4a
	.zero		1
	.zero		1


	//----- nvinfo : EIATTR_EXIT_INSTR_OFFSETS
	.align		4
        /*0058*/ 	.byte	0x04, 0x1c
        /*005a*/ 	.short	(.L_23 - .L_22)


	//   ....[0]....
.L_22:
        /*005c*/ 	.word	0x00000060


	//   ....[1]....
        /*0060*/ 	.word	0x000011c0


	//   ....[2]....
        /*0064*/ 	.word	0x00001430


	//----- nvinfo : EIATTR_CRS_STACK_SIZE
	.align		4
.L_23:
        /*0068*/ 	.byte	0x04, 0x1e
        /*006a*/ 	.short	(.L_25 - .L_24)
.L_24:
        /*006c*/ 	.word	0x00000000


	//----- nvinfo : EIATTR_CBANK_PARAM_SIZE
	.align		4
.L_25:
        /*0070*/ 	.byte	0x03, 0x19
        /*0072*/ 	.short	0x0020


	//----- nvinfo : EIATTR_PARAM_CBANK
	.align		4
        /*0074*/ 	.byte	0x04, 0x0a
        /*0076*/ 	.short	(.L_27 - .L_26)
	.align		4
.L_26:
        /*0078*/ 	.word	index@(.nv.constant0._Z12kMeansKernelPfS_S_Pj)
        /*007c*/ 	.short	0x0380
        /*007e*/ 	.short	0x0020


	//----- nvinfo : EIATTR_SW_WAR
	.align		4
.L_27:
        /*0080*/ 	.byte	0x04, 0x36
        /*0082*/ 	.short	(.L_29 - .L_28)
.L_28:
        /*0084*/ 	.word	0x00000008
.L_29:


//--------------------- .nv.callgraph             --------------------------
	.section	.nv.callgraph,"",@"SHT_CUDA_CALLGRAPH"
	.align	4
	.sectionentsize	8
	.align		4
        /*0000*/ 	.word	0x00000000
	.align		4
        /*0004*/ 	.word	0xffffffff
	.align		4
        /*0008*/ 	.word	0x00000000
	.align		4
        /*000c*/ 	.word	0xfffffffe
	.align		4
        /*0010*/ 	.word	0x00000000
	.align		4
        /*0014*/ 	.word	0xfffffffd
	.align		4
        /*0018*/ 	.word	0x00000000
	.align		4
        /*001c*/ 	.word	0xfffffffc


//--------------------- .text._Z12kMeansKernelPfS_S_Pj --------------------------
	.section	.text._Z12kMeansKernelPfS_S_Pj,"ax",@progbits
	.align	128
        .global         _Z12kMeansKernelPfS_S_Pj
        .type           _Z12kMeansKernelPfS_S_Pj,@function
        .size           _Z12kMeansKernelPfS_S_Pj,(.L_x_53 - _Z12kMeansKernelPfS_S_Pj)
        .other          _Z12kMeansKernelPfS_S_Pj,@"STO_CUDA_ENTRY STV_DEFAULT"
_Z12kMeansKernelPfS_S_Pj:
.text._Z12kMeansKernelPfS_S_Pj:
[----:B------:R-:W-:Y:S01]  /*0000*/  LDC R1, c[0x0][0x37c] ;  /* 0x0000df00ff017b82 */ /* 0x000fe20000000800 */
[----:B------:R-:W0:Y:S07]  /*0010*/  S2R R0, SR_TID.X ;  /* 0x0000000000007919 */ /* 0x000e2e0000002100 */
[----:B------:R-:W0:Y:S08]  /*0020*/  S2UR UR4, SR_CTAID.X ;  /* 0x00000000000479c3 */ /* 0x000e300000002500 */
[----:B------:R-:W0:Y:S02]  /*0030*/  LDC R31, c[0x0][0x360] ;  /* 0x0000d800ff1f7b82 */ /* 0x000e240000000800 */
[----:B0-----:R-:W-:-:S05]  /*0040*/  IMAD R31, R31, UR4, R0 ;  /* 0x000000041f1f7c24 */ /* 0x001fca000f8e0200 */
[----:B------:R-:W-:-:S13]  /*0050*/  ISETP.GT.AND P0, PT, R31, 0xfff, PT ;  /* 0x00000fff1f00780c */ /* 0x000fda0003f04270 */
[----:B------:R-:W-:Y:S05]  /*0060*/  @P0 EXIT ;  /* 0x000000000000094d */ /* 0x000fea0003800000 */
[C---:B------:R-:W-:Y:S01]  /*0070*/  ISETP.GT.AND P0, PT, R31.reuse, 0xff, PT ;  /* 0x000000ff1f00780c */ /* 0x040fe20003f04270 */
[----:B------:R-:W0:Y:S01]  /*0080*/  LDC.64 R4, c[0x0][0x398] ;  /* 0x0000e600ff047b82 */ /* 0x000e220000000a00 */
[----:B------:R-:W1:Y:S07]  /*0090*/  LDCU.64 UR6, c[0x0][0x358] ;  /* 0x00006b00ff0677ac */ /* 0x000e6e0008000a00 */
[----:B------:R-:W2:Y:S04]  /*00a0*/  LDC.64 R8, c[0x0][0x380] ;  /* 0x0000e000ff087b82 */ /* 0x000ea80000000a00 */
[----:B------:R-:W-:-:S04]  /*00b0*/  @!P0 IMAD.SHL.U32 R3, R31, 0x100, RZ ;  /* 0x000001001f038824 */ /* 0x000fc800078e00ff */
[----:B------:R-:W3:Y:S08]  /*00c0*/  @!P0 LDC.64 R14, c[0x0][0x390] ;  /* 0x0000e400ff0e8b82 */ /* 0x000ef00000000a00 */
[----:B------:R-:W4:Y:S01]  /*00d0*/  LDC.64 R16, c[0x0][0x388] ;  /* 0x0000e200ff107b82 */ /* 0x000f220000000a00 */
[----:B0-----:R-:W-:-:S04]  /*00e0*/  IMAD.WIDE R4, R31, 0x4, R4 ;  /* 0x000000041f047825 */ /* 0x001fc800078e0204 */
[----:B--2---:R-:W-:-:S04]  /*00f0*/  IMAD.WIDE R8, R31, 0x4, R8 ;  /* 0x000000041f087825 */ /* 0x004fc800078e0208 */
[----:B---3--:R-:W-:-:S05]  /*0100*/  @!P0 IMAD.WIDE R14, R3, 0x4, R14 ;  /* 0x00000004030e8825 */ /* 0x008fca00078e020e */
[----:B-1----:R0:W-:Y:S04]  /*0110*/  @!P0 STG.E desc[UR6][R14.64], RZ ;  /* 0x000000ff0e008986 */ /* 0x0021e8000c101906 */
[----:B------:R0:W-:Y:S04]  /*0120*/  @!P0 STG.E desc[UR6][R14.64+0x4], RZ ;  /* 0x000004ff0e008986 */ /* 0x0001e8000c101906 */
[----:B------:R0:W-:Y:S04]  /*0130*/  @!P0 STG.E desc[UR6][R4.64], RZ ;  /* 0x000000ff04008986 */ /* 0x0001e8000c101906 */
[----:B----4-:R-:W2:Y:S04]  /*0140*/  LDG.E R17, desc[UR6][R16.64] ;  /* 0x0000000610117981 */ /* 0x010ea8000c1e1900 */
[----:B------:R-:W2:Y:S01]  /*0150*/  LDG.E R30, desc[UR6][R8.64] ;  /* 0x00000006081e7981 */ /* 0x000ea2000c1e1900 */
[----:B------:R-:W-:Y:S01]  /*0160*/  BSSY.RECONVERGENT B0, `(.L_x_0) ;  /* 0x0000007000007945 */ /* 0x000fe20003800200 */
[----:B------:R-:W-:Y:S01]  /*0170*/  MOV R32, 0x1d0 ;  /* 0x000001d000207802 */ /* 0x000fe20000000f00 */
[----:B--2---:R-:W-:-:S04]  /*0180*/  FADD R2, R30, -R17 ;  /* 0x800000111e027221 */ /* 0x004fc80000000000 */
[----:B------:R-:W1:Y:S02]  /*0190*/  F2F.F64.F32 R10, R2 ;  /* 0x00000002000a7310 */ /* 0x000e640000201800 */
[----:B-1----:R-:W-:-:S10]  /*01a0*/  DADD R6, -RZ, |R10| ;  /* 0x00000000ff067229 */ /* 0x002fd4000000050a */
[----:B0-----:R-:W-:-:S07]  /*01b0*/  IMAD.MOV.U32 R12, RZ, RZ, R6 ;  /* 0x000000ffff0c7224 */ /* 0x001fce00078e0006 */
[----:B------:R-:W-:Y:S05]  /*01c0*/  CALL.REL.NOINC `($_Z12kMeansKernelPfS_S_Pj$__internal_accurate_pow) ;  /* 0x00000018008c7944 */ /* 0x000fea0003c00000 */
[----:B------:R-:W-:Y:S05]  /*01d0*/  BSYNC.RECONVERGENT B0 ;  /* 0x0000000000007941 */ /* 0x000fea0003800200 */
.L_x_0:
[----:B------:R-:W0:Y:S01]  /*01e0*/  LDC.64 R14, c[0x0][0x388] ;  /* 0x0000e200ff0e7b82 */ /* 0x000e220000000a00 */
[----:B------:R-:W2:Y:S04]  /*01f0*/  LDG.E R6, desc[UR6][R8.64+0x4000] ;  /* 0x0040000608067981 */ /* 0x000ea8000c1e1900 */
[----:B0-----:R-:W2:Y:S01]  /*0200*/  LDG.E R15, desc[UR6][R14.64+0x400] ;  /* 0x000400060e0f7981 */ /* 0x001ea2000c1e1900 */
[----:B------:R-:W-:Y:S01]  /*0210*/  DADD R4, R10, 2 ;  /* 0x400000000a047429 */ /* 0x000fe20000000000 */
[----:B------:R-:W-:Y:S01]  /*0220*/  FSETP.NEU.AND P0, PT, R2, RZ, PT ;  /* 0x000000ff0200720b */ /* 0x000fe20003f0d000 */
[----:B------:R-:W-:Y:S03]  /*0230*/  BSSY.RECONVERGENT B0, `(.L_x_1) ;  /* 0x000000e000007945 */ /* 0x000fe60003800200 */
[----:B------:R-:W-:-:S02]  /*0240*/  FSEL R12, R7, RZ, P0 ;  /* 0x000000ff070c7208 */ /* 0x000fc40000000000 */
[----:B------:R-:W-:-:S03]  /*0250*/  FSEL R13, R16, RZ, P0 ;  /* 0x000000ff100d7208 */ /* 0x000fc60000000000 */
[----:B------:R-:W-:-:S04]  /*0260*/  LOP3.LUT R3, R5, 0x7ff00000, RZ, 0xc0, !PT ;  /* 0x7ff0000005037812 */ /* 0x000fc800078ec0ff */
[----:B------:R-:W-:Y:S01]  /*0270*/  ISETP.NE.AND P1, PT, R3, 0x7ff00000, PT ;  /* 0x7ff000000300780c */ /* 0x000fe20003f25270 */
[----:B--2---:R-:W-:-:S04]  /*0280*/  FADD R0, R6, -R15 ;  /* 0x8000000f06007221 */ /* 0x004fc80000000000 */
[----:B------:R0:W1:Y:S08]  /*0290*/  F2F.F64.F32 R4, R0 ;  /* 0x0000000000047310 */ /* 0x0000700000201800 */
[----:B------:R-:W-:Y:S05]  /*02a0*/  @P1 BRA `(.L_x_2) ;  /* 0x0000000000181947 */ /* 0x000fea0003800000 */
[----:B------:R-:W-:-:S13]  /*02b0*/  FSETP.NAN.AND P0, PT, R2, R2, PT ;  /* 0x000000020200720b */ /* 0x000fda0003f08000 */
[----:B------:R-:W-:Y:S01]  /*02c0*/  @P0 DADD R12, R10, 2 ;  /* 0x400000000a0c0429 */ /* 0x000fe20000000000 */
[----:B------:R-:W-:Y:S10]  /*02d0*/  @P0 BRA `(.L_x_2) ;  /* 0x00000000000c0947 */ /* 0x000ff40003800000 */
[----:B------:R-:W-:-:S14]  /*02e0*/  DSETP.NEU.AND P0, PT, |R10|, +INF , PT ;  /* 0x7ff000000a00742a */ /* 0x000fdc0003f0d200 */
[----:B------:R-:W-:Y:S02]  /*02f0*/  @!P0 IMAD.MOV.U32 R12, RZ, RZ, 0x0 ;  /* 0x00000000ff0c8424 */ /* 0x000fe400078e00ff */
[----:B------:R-:W-:-:S07]  /*0300*/  @!P0 IMAD.MOV.U32 R13, RZ, RZ, 0x7ff00000 ;  /* 0x7ff00000ff0d8424 */ /* 0x000fce00078e00ff */
.L_x_2:
[----:B------:R-:W-:Y:S05]  /*0310*/  BSYNC.RECONVERGENT B0 ;  /* 0x0000000000007941 */ /* 0x000fea0003800200 */
.L_x_1:
[----:B------:R-:W-:Y:S01]  /*0320*/  DADD R10, RZ, R12 ;  /* 0x00000000ff0a7229 */ /* 0x000fe2000000000c */
[----:B------:R-:W-:Y:S01]  /*0330*/  FSETP.NEU.AND P0, PT, R2, 1, PT ;  /* 0x3f8000000200780b */ /* 0x000fe20003f0d000 */
[----:B-1----:R-:W-:Y:S01]  /*0340*/  DADD R12, -RZ, |R4| ;  /* 0x00000000ff0c7229 */ /* 0x002fe20000000504 */
[----:B------:R-:W-:Y:S01]  /*0350*/  BSSY.RECONVERGENT B0, `(.L_x_3) ;  /* 0x0000006000007945 */ /* 0x000fe20003800200 */
[----:B------:R-:W-:-:S06]  /*0360*/  MOV R32, 0x3b0 ;  /* 0x000003b000207802 */ /* 0x000fcc0000000f00 */
[----:B------:R-:W1:Y:S02]  /*0370*/  F2F.F32.F64 R10, R10 ;  /* 0x0000000a000a7310 */ /* 0x000e640000301000 */
[----:B------:R-:W-:Y:S01]  /*0380*/  IMAD.MOV.U32 R7, RZ, RZ, R13 ;  /* 0x000000ffff077224 */ /* 0x000fe200078e000d */
[----:B-1----:R-:W-:-:S07]  /*0390*/  FSEL R2, R10, 1, P0 ;  /* 0x3f8000000a027808 */ /* 0x002fce0000000000 */
[----:B0-----:R-:W-:Y:S05]  /*03a0*/  CALL.REL.NOINC `($_Z12kMeansKernelPfS_S_Pj$__internal_accurate_pow) ;  /* 0x0000001800147944 */ /* 0x001fea0003c00000 */
[----:B------:R-:W-:Y:S05]  /*03b0*/  BSYNC.RECONVERGENT B0 ;  /* 0x0000000000007941 */ /* 0x000fea0003800200 */
.L_x_3:
[----:B------:R-:W-:Y:S01]  /*03c0*/  DADD R10, R4, 2 ;  /* 0x40000000040a7429 */ /* 0x000fe20000000000 */
[----:B------:R-:W-:Y:S01]  /*03d0*/  FSETP.NEU.AND P0, PT, R0, RZ, PT ;  /* 0x000000ff0000720b */ /* 0x000fe20003f0d000 */
[----:B------:R-:W-:Y:S08]  /*03e0*/  BSSY.RECONVERGENT B0, `(.L_x_4) ;  /* 0x000000e000007945 */ /* 0x000ff00003800200 */
[----:B------:R-:W-:-:S02]  /*03f0*/  LOP3.LUT R10, R11, 0x7ff00000, RZ, 0xc0, !PT ;  /* 0x7ff000000b0a7812 */ /* 0x000fc400078ec0ff */
[----:B------:R-:W-:Y:S02]  /*0400*/  FSEL R11, R16, RZ, P0 ;  /* 0x000000ff100b7208 */ /* 0x000fe40000000000 */
[----:B------:R-:W-:Y:S02]  /*0410*/  ISETP.NE.AND P1, PT, R10, 0x7ff00000, PT ;  /* 0x7ff000000a00780c */ /* 0x000fe40003f25270 */
[----:B------:R-:W-:-:S11]  /*0420*/  FSEL R10, R7, RZ, P0 ;  /* 0x000000ff070a7208 */ /* 0x000fd60000000000 */
[----:B------:R-:W-:Y:S05]  /*0430*/  @P1 BRA `(.L_x_5) ;  /* 0x0000000000201947 */ /* 0x000fea0003800000 */
[----:B------:R-:W-:-:S13]  /*0440*/  FSETP.NAN.AND P0, PT, R0, R0, PT ;  /* 0x000000000000720b */ /* 0x000fda0003f08000 */
[----:B------:R-:W-:Y:S05]  /*0450*/  @P0 BRA `(.L_x_6) ;  /* 0x0000000000140947 */ /* 0x000fea0003800000 */
[----:B------:R-:W-:-:S14]  /*0460*/  DSETP.NEU.AND P0, PT, |R4|, +INF , PT ;  /* 0x7ff000000400742a */ /* 0x000fdc0003f0d200 */
[----:B------:R-:W-:Y:S05]  /*0470*/  @P0 BRA `(.L_x_5) ;  /* 0x0000000000100947 */ /* 0x000fea0003800000 */
[----:B------:R-:W-:Y:S02]  /*0480*/  IMAD.MOV.U32 R10, RZ, RZ, 0x0 ;  /* 0x00000000ff0a7424 */ /* 0x000fe400078e00ff */
[----:B------:R-:W-:Y:S01]  /*0490*/  IMAD.MOV.U32 R11, RZ, RZ, 0x7ff00000 ;  /* 0x7ff00000ff0b7424 */ /* 0x000fe200078e00ff */
[----:B------:R-:W-:Y:S06]  /*04a0*/  BRA `(.L_x_5) ;  /* 0x0000000000047947 */ /* 0x000fec0003800000 */
.L_x_6:
[----:B------:R-:W-:-:S11]  /*04b0*/  DADD R10, R4, 2 ;  /* 0x40000000040a7429 */ /* 0x000fd60000000000 */
.L_x_5:
[----:B------:R-:W-:Y:S05]  /*04c0*/  BSYNC.RECONVERGENT B0 ;  /* 0x0000000000007941 */ /* 0x000fea0003800200 */
.L_x_4:
[----:B------:R-:W0:Y:S01]  /*04d0*/  F2F.F64.F32 R2, R2 ;  /* 0x0000000200027310 */ /* 0x000e220000201800 */
[----:B------:R-:W-:Y:S01]  /*04e0*/  FSETP.NEU.AND P0, PT, R0, 1, PT ;  /* 0x3f8000000000780b */ /* 0x000fe20003f0d000 */
[----:B------:R-:W-:Y:S03]  /*04f0*/  BSSY.RECONVERGENT B0, `(.L_x_7) ;  /* 0x0000012000007945 */ /* 0x000fe60003800200 */
[----:B------:R-:W-:Y:S02]  /*0500*/  FSEL R4, R10, RZ, P0 ;  /* 0x000000ff0a047208 */ /* 0x000fe40000000000 */
[----:B------:R-:W-:-:S06]  /*0510*/  FSEL R5, R11, 1.875, P0 ;  /* 0x3ff000000b057808 */ /* 0x000fcc0000000000 */
[----:B0-----:R-:W-:-:S10]  /*0520*/  DADD R4, R2, R4 ;  /* 0x0000000002047229 */ /* 0x001fd40000000004 */
[----:B------:R-:W0:Y:S02]  /*0530*/  F2F.F32.F64 R5, R4 ;  /* 0x0000000400057310 */ /* 0x000e240000301000 */
[----:B0-----:R-:W-:-:S06]  /*0540*/  VIADD R0, R5, 0xf3000000 ;  /* 0xf300000005007836 */ /* 0x001fcc0000000000 */
[----:B------:R0:W1:Y:S01]  /*0550*/  MUFU.RSQ R10, R5 ;  /* 0x00000005000a7308 */ /* 0x0000620000001400 */
[----:B------:R-:W-:-:S13]  /*0560*/  ISETP.GT.U32.AND P0, PT, R0, 0x727fffff, PT ;  /* 0x727fffff0000780c */ /* 0x000fda0003f04070 */
[----:B0-----:R-:W-:Y:S05]  /*0570*/  @!P0 BRA `(.L_x_8) ;  /* 0x0000000000148947 */ /* 0x001fea0003800000 */
[----:B------:R-:W-:Y:S01]  /*0580*/  IMAD.MOV.U32 R0, RZ, RZ, R5 ;  /* 0x000000ffff007224 */ /* 0x000fe200078e0005 */
[----:B------:R-:W-:-:S07]  /*0590*/  MOV R16, 0x5b0 ;  /* 0x000005b000107802 */ /* 0x000fce0000000f00 */
[----:B-1----:R-:W-:Y:S05]  /*05a0*/  CALL.REL.NOINC `($__internal_0_$__cuda_sm20_sqrt_rn_f32_slowpath) ;  /* 0x0000000c00a47944 */ /* 0x002fea0003c00000 */
[----:B------:R-:W-:Y:S01]  /*05b0*/  IMAD.MOV.U32 R2, RZ, RZ, R7 ;  /* 0x000000ffff027224 */ /* 0x000fe200078e0007 */
[----:B------:R-:W-:Y:S06]  /*05c0*/  BRA `(.L_x_9) ;  /* 0x0000000000107947 */ /* 0x000fec0003800000 */
.L_x_8:
[----:B-1----:R-:W-:Y:S01]  /*05d0*/  FMUL.FTZ R2, R5, R10 ;  /* 0x0000000a05027220 */ /* 0x002fe20000410000 */
[----:B------:R-:W-:-:S03]  /*05e0*/  FMUL.FTZ R0, R10, 0.5 ;  /* 0x3f0000000a007820 */ /* 0x000fc60000410000 */
[----:B------:R-:W-:-:S04]  /*05f0*/  FFMA R3, -R2, R2, R5 ;  /* 0x0000000202037223 */ /* 0x000fc80000000105 */
[----:B------:R-:W-:-:S07]  /*0600*/  FFMA R2, R3, R0, R2 ;  /* 0x0000000003027223 */ /* 0x000fce0000000002 */
.L_x_9:
[----:B------:R-:W-:Y:S05]  /*0610*/  BSYNC.RECONVERGENT B0 ;  /* 0x0000000000007941 */ /* 0x000fea0003800200 */
.L_x_7:
[----:B------:R-:W0:Y:S01]  /*0620*/  LDCU.64 UR4, c[0x0][0x388] ;  /* 0x00007100ff0477ac */ /* 0x000e220008000a00 */
[----:B------:R-:W-:Y:S02]  /*0630*/  IMAD.MOV.U32 R5, RZ, RZ, RZ ;  /* 0x000000ffff057224 */ /* 0x000fe400078e00ff */
[----:B------:R-:W-:Y:S01]  /*0640*/  IMAD.MOV.U32 R3, RZ, RZ, RZ ;  /* 0x000000ffff037224 */ /* 0x000fe200078e00ff */
[----:B0-----:R-:W-:-:S04]  /*0650*/  UIADD3 UR4, UP0, UPT, UR4, 0x404, URZ ;  /* 0x0000040404047890 */ /* 0x001fc8000ff1e0ff */
[----:B------:R-:W-:Y:S02]  /*0660*/  UIADD3.X UR5, UPT, UPT, URZ, UR5, URZ, UP0, !UPT ;  /* 0x00000005ff057290 */ /* 0x000fe400087fe4ff */
[----:B------:R-:W-:-:S04]  /*0670*/  IMAD.U32 R10, RZ, RZ, UR4 ;  /* 0x00000004ff0a7e24 */ /* 0x000fc8000f8e00ff */
[----:B------:R-:W-:-:S07]  /*0680*/  IMAD.U32 R11, RZ, RZ, UR5 ;  /* 0x00000005ff0b7e24 */ /* 0x000fce000f8e00ff */
.L_x_32:
[----:B------:R-:W2:Y:S01]  /*0690*/  LDG.E R7, desc[UR6][R10.64+-0x400] ;  /* 0xfffc00060a077981 */ /* 0x000ea2000c1e1900 */
[----:B------:R-:W-:Y:S01]  /*06a0*/  BSSY.RECONVERGENT B0, `(.L_x_10) ;  /* 0x0000007000007945 */ /* 0x000fe20003800200 */
[----:B------:R-:W-:Y:S01]  /*06b0*/  MOV R32, 0x710 ;  /* 0x0000071000207802 */ /* 0x000fe20000000f00 */
[----:B--2---:R-:W-:-:S04]  /*06c0*/  FADD R0, R30, -R7 ;  /* 0x800000071e007221 */ /* 0x004fc80000000000 */
[----:B------:R-:W0:Y:S02]  /*06d0*/  F2F.F64.F32 R36, R0 ;  /* 0x0000000000247310 */ /* 0x000e240000201800 */
[----:B0-----:R-:W-:-:S10]  /*06e0*/  DADD R12, -RZ, |R36| ;  /* 0x00000000ff0c7229 */ /* 0x001fd40000000524 */
[----:B------:R-:W-:-:S07]  /*06f0*/  IMAD.MOV.U32 R7, RZ, RZ, R13 ;  /* 0x000000ffff077224 */ /* 0x000fce00078e000d */
[----:B------:R-:W-:Y:S05]  /*0700*/  CALL.REL.NOINC `($_Z12kMeansKernelPfS_S_Pj$__internal_accurate_pow) ;  /* 0x00000014003c7944 */ /* 0x000fea0003c00000 */
[----:B------:R-:W-:Y:S05]  /*0710*/  BSYNC.RECONVERGENT B0 ;  /* 0x0000000000007941 */ /* 0x000fea0003800200 */
.L_x_10:
[----:B------:R-:W2:Y:S01]  /*0720*/  LDG.E R15, desc[UR6][R10.64] ;  /* 0x000000060a0f7981 */ /* 0x000ea2000c1e1900 */
[----:B------:R-:W-:Y:S01]  /*0730*/  DADD R12, R36, 2 ;  /* 0x40000000240c7429 */ /* 0x000fe20000000000 */
[----:B------:R-:W-:Y:S01]  /*0740*/  FSETP.NEU.AND P0, PT, R0, RZ, PT ;  /* 0x000000ff0000720b */ /* 0x000fe20003f0d000 */
[----:B------:R-:W-:Y:S08]  /*0750*/  BSSY.RECONVERGENT B0, `(.L_x_11) ;  /* 0x000000e000007945 */ /* 0x000ff00003800200 */
[----:B------:R-:W-:-:S02]  /*0760*/  LOP3.LUT R12, R13, 0x7ff00000, RZ, 0xc0, !PT ;  /* 0x7ff000000d0c7812 */ /* 0x000fc400078ec0ff */
[----:B------:R-:W-:Y:S02]  /*0770*/  FSEL R13, R16, RZ, P0 ;  /* 0x000000ff100d7208 */ /* 0x000fe40000000000 */
[----:B------:R-:W-:Y:S02]  /*0780*/  ISETP.NE.AND P1, PT, R12, 0x7ff00000, PT ;  /* 0x7ff000000c00780c */ /* 0x000fe40003f25270 */
[----:B------:R-:W-:Y:S01]  /*0790*/  FSEL R12, R7, RZ, P0 ;  /* 0x000000ff070c7208 */ /* 0x000fe20000000000 */
[----:B--2---:R-:W-:-:S04]  /*07a0*/  FADD R4, R6, -R15 ;  /* 0x8000000f06047221 */ /* 0x004fc80000000000 */
[----:B------:R0:W1:Y:S06]  /*07b0*/  F2F.F64.F32 R34, R4 ;  /* 0x0000000400227310 */ /* 0x00006c0000201800 */
[----:B------:R-:W-:Y:S05]  /*07c0*/  @P1 BRA `(.L_x_12) ;  /* 0x0000000000181947 */ /* 0x000fea0003800000 */
[----:B------:R-:W-:-:S13]  /*07d0*/  FSETP.NAN.AND P0, PT, R0, R0, PT ;  /* 0x000000000000720b */ /* 0x000fda0003f08000 */
[----:B------:R-:W-:Y:S01]  /*07e0*/  @P0 DADD R12, R36, 2 ;  /* 0x40000000240c0429 */ /* 0x000fe20000000000 */
[----:B------:R-:W-:Y:S10]  /*07f0*/  @P0 BRA `(.L_x_12) ;  /* 0x00000000000c0947 */ /* 0x000ff40003800000 */
[----:B------:R-:W-:-:S14]  /*0800*/  DSETP.NEU.AND P0, PT, |R36|, +INF , PT ;  /* 0x7ff000002400742a */ /* 0x000fdc0003f0d200 */
[----:B------:R-:W-:Y:S02]  /*0810*/  @!P0 IMAD.MOV.U32 R12, RZ, RZ, 0x0 ;  /* 0x00000000ff0c8424 */ /* 0x000fe400078e00ff */
[----:B------:R-:W-:-:S07]  /*0820*/  @!P0 IMAD.MOV.U32 R13, RZ, RZ, 0x7ff00000 ;  /* 0x7ff00000ff0d8424 */ /* 0x000fce00078e00ff */
.L_x_12:
[----:B------:R-:W-:Y:S05]  /*0830*/  BSYNC.RECONVERGENT B0 ;  /* 0x0000000000007941 */ /* 0x000fea0003800200 */
.L_x_11:
        /* <DEDUP_REMOVED lines=10> */
.L_x_13:
        /* <DEDUP_REMOVED lines=15> */
.L_x_16:
[----:B------:R-:W-:-:S11]  /*09d0*/  DADD R12, R34, 2 ;  /* 0x40000000220c7429 */ /* 0x000fd60000000000 */
.L_x_15:
[----:B------:R-:W-:Y:S05]  /*09e0*/  BSYNC.RECONVERGENT B0 ;  /* 0x0000000000007941 */ /* 0x000fea0003800200 */
.L_x_14:
[----:B------:R-:W0:Y:S01]  /*09f0*/  F2F.F64.F32 R14, R0 ;  /* 0x00000000000e7310 */ /* 0x000e220000201800 */
[----:B------:R-:W-:Y:S01]  /*0a00*/  FSETP.NEU.AND P0, PT, R4, 1, PT ;  /* 0x3f8000000400780b */ /* 0x000fe20003f0d000 */
[----:B------:R-:W-:Y:S01]  /*0a10*/  BSSY.RECONVERGENT B0, `(.L_x_17) ;  /* 0x0000011000007945 */ /* 0x000fe20003800200 */
[----:B------:R-:W-:Y:S02]  /*0a20*/  VIADD R18, R5, 0x1 ;  /* 0x0000000105127836 */ /* 0x000fe40000000000 */
[----:B------:R-:W-:Y:S02]  /*0a30*/  FSEL R12, R12, RZ, P0 ;  /* 0x000000ff0c0c7208 */ /* 0x000fe40000000000 */
[----:B------:R-:W-:-:S06]  /*0a40*/  FSEL R13, R13, 1.875, P0 ;  /* 0x3ff000000d0d7808 */ /* 0x000fcc0000000000 */
[----:B0-----:R-:W-:-:S06]  /*0a50*/  DADD R14, R14, R12 ;  /* 0x000000000e0e7229 */ /* 0x001fcc000000000c */
[----:B------:R-:W0:Y:S02]  /*0a60*/  F2F.F32.F64 R0, R14 ;  /* 0x0000000e00007310 */ /* 0x000e240000301000 */
[----:B0-----:R-:W-:-:S06]  /*0a70*/  VIADD R4, R0, 0xf3000000 ;  /* 0xf300000000047836 */ /* 0x001fcc0000000000 */
[----:B------:R0:W1:Y:S01]  /*0a80*/  MUFU.RSQ R13, R0 ;  /* 0x00000000000d7308 */ /* 0x0000620000001400 */
[----:B------:R-:W-:-:S13]  /*0a90*/  ISETP.GT.U32.AND P0, PT, R4, 0x727fffff, PT ;  /* 0x727fffff0400780c */ /* 0x000fda0003f04070 */
[----:B0-----:R-:W-:Y:S05]  /*0aa0*/  @!P0 BRA `(.L_x_18) ;  /* 0x00000000000c8947 */ /* 0x001fea0003800000 */
[----:B------:R-:W-:-:S07]  /*0ab0*/  MOV R16, 0xad0 ;  /* 0x00000ad000107802 */ /* 0x000fce0000000f00 */
[----:B-1----:R-:W-:Y:S05]  /*0ac0*/  CALL.REL.NOINC `($__internal_0_$__cuda_sm20_sqrt_rn_f32_slowpath) ;  /* 0x00000008005c7944 */ /* 0x002fea0003c00000 */
[----:B------:R-:W-:Y:S05]  /*0ad0*/  BRA `(.L_x_19) ;  /* 0x0000000000107947 */ /* 0x000fea0003800000 */
.L_x_18:
[----:B-1----:R-:W-:Y:S01]  /*0ae0*/  FMUL.FTZ R7, R0, R13 ;  /* 0x0000000d00077220 */ /* 0x002fe20000410000 */
[----:B------:R-:W-:-:S03]  /*0af0*/  FMUL.FTZ R4, R13, 0.5 ;  /* 0x3f0000000d047820 */ /* 0x000fc60000410000 */
[----:B------:R-:W-:-:S04]  /*0b00*/  FFMA R0, -R7, R7, R0 ;  /* 0x0000000707007223 */ /* 0x000fc80000000100 */
[----:B------:R-:W-:-:S07]  /*0b10*/  FFMA R7, R0, R4, R7 ;  /* 0x0000000400077223 */ /* 0x000fce0000000007 */
.L_x_19:
[----:B------:R-:W-:Y:S05]  /*0b20*/  BSYNC.RECONVERGENT B0 ;  /* 0x0000000000007941 */ /* 0x000fea0003800200 */
.L_x_17:
[----:B------:R-:W-:Y:S01]  /*0b30*/  VIADD R4, R5, 0x2 ;  /* 0x0000000205047836 */ /* 0x000fe20000000000 */
[----:B------:R-:W-:-:S04]  /*0b40*/  FSETP.GEU.AND P0, PT, R7, R2, PT ;  /* 0x000000020700720b */ /* 0x000fc80003f0e000 */
[----:B------:R-:W-:Y:S02]  /*0b50*/  ISETP.NE.AND P1, PT, R4, 0x100, PT ;  /* 0x000001000400780c */ /* 0x000fe40003f25270 */
[----:B------:R-:W-:Y:S02]  /*0b60*/  SEL R3, R18, R3, !P0 ;  /* 0x0000000312037207 */ /* 0x000fe40004000000 */
[----:B------:R-:W-:-:S09]  /*0b70*/  FSEL R2, R7, R2, !P0 ;  /* 0x0000000207027208 */ /* 0x000fd20004000000 */
[----:B------:R-:W-:Y:S05]  /*0b80*/  @!P1 BRA `(.L_x_20) ;  /* 0x00000004004c9947 */ /* 0x000fea0003800000 */
        /* <DEDUP_REMOVED lines=9> */
.L_x_21:
        /* <DEDUP_REMOVED lines=15> */
.L_x_24:
[----:B------:R-:W-:-:S11]  /*0d10*/  DADD R12, R34, 2 ;  /* 0x40000000220c7429 */ /* 0x000fd60000000000 */
.L_x_23:
[----:B------:R-:W-:Y:S05]  /*0d20*/  BSYNC.RECONVERGENT B0 ;  /* 0x0000000000007941 */ /* 0x000fea0003800200 */
.L_x_22:
[----:B------:R-:W2:Y:S01]  /*0d30*/  LDG.E R7, desc[UR6][R10.64+0x4] ;  /* 0x000004060a077981 */ /* 0x000ea2000c1e1900 */
[----:B------:R-:W-:Y:S01]  /*0d40*/  DADD R14, RZ, R12 ;  /* 0x00000000ff0e7229 */ /* 0x000fe2000000000c */
[----:B------:R-:W-:Y:S01]  /*0d50*/  FSETP.NEU.AND P0, PT, R33, 1, PT ;  /* 0x3f8000002100780b */ /* 0x000fe20003f0d000 */
[----:B------:R-:W-:Y:S01]  /*0d60*/  BSSY.RECONVERGENT B0, `(.L_x_25) ;  /* 0x0000009000007945 */ /* 0x000fe20003800200 */
[----:B------:R-:W-:-:S07]  /*0d70*/  MOV R32, 0xdf0 ;  /* 0x00000df000207802 */ /* 0x000fce0000000f00 */
[----:B------:R-:W0:Y:S02]  /*0d80*/  F2F.F32.F64 R14, R14 ;  /* 0x0000000e000e7310 */ /* 0x000e240000301000 */
[----:B0-----:R-:W-:Y:S01]  /*0d90*/  FSEL R33, R14, 1, P0 ;  /* 0x3f8000000e217808 */ /* 0x001fe20000000000 */
[----:B--2---:R-:W-:-:S05]  /*0da0*/  FADD R0, R6, -R7 ;  /* 0x8000000706007221 */ /* 0x004fca0000000000 */
[----:B------:R-:W0:Y:S02]  /*0db0*/  F2F.F64.F32 R34, R0 ;  /* 0x0000000000227310 */ /* 0x000e240000201800 */
[----:B0-----:R-:W-:-:S10]  /*0dc0*/  DADD R12, -RZ, |R34| ;  /* 0x00000000ff0c7229 */ /* 0x001fd40000000522 */
[----:B------:R-:W-:-:S07]  /*0dd0*/  IMAD.MOV.U32 R7, RZ, RZ, R13 ;  /* 0x000000ffff077224 */ /* 0x000fce00078e000d */
[----:B------:R-:W-:Y:S05]  /*0de0*/  CALL.REL.NOINC `($_Z12kMeansKernelPfS_S_Pj$__internal_accurate_pow) ;  /* 0x0000000c00847944 */ /* 0x000fea0003c00000 */
[----:B------:R-:W-:Y:S05]  /*0df0*/  BSYNC.RECONVERGENT B0 ;  /* 0x0000000000007941 */ /* 0x000fea0003800200 */
.L_x_25:
        /* <DEDUP_REMOVED lines=15> */
.L_x_28:
[----:B------:R-:W-:-:S11]  /*0ef0*/  DADD R12, R34, 2 ;  /* 0x40000000220c7429 */ /* 0x000fd60000000000 */
.L_x_27:
[----:B------:R-:W-:Y:S05]  /*0f00*/  BSYNC.RECONVERGENT B0 ;  /* 0x0000000000007941 */ /* 0x000fea0003800200 */
.L_x_26:
        /* <DEDUP_REMOVED lines=14> */
[----:B------:R-:W-:Y:S05]  /*0ff0*/  BRA `(.L_x_31) ;  /* 0x0000000000107947 */ /* 0x000fea0003800000 */
.L_x_30:
[----:B-1----:R-:W-:Y:S01]  /*1000*/  FMUL.FTZ R7, R14, R13 ;  /* 0x0000000d0e077220 */ /* 0x002fe20000410000 */
[----:B------:R-:W-:-:S03]  /*1010*/  FMUL.FTZ R12, R13, 0.5 ;  /* 0x3f0000000d0c7820 */ /* 0x000fc60000410000 */
[----:B------:R-:W-:-:S04]  /*1020*/  FFMA R0, -R7, R7, R14 ;  /* 0x0000000707007223 */ /* 0x000fc8000000010e */
[----:B------:R-:W-:-:S07]  /*1030*/  FFMA R7, R0, R12, R7 ;  /* 0x0000000c00077223 */ /* 0x000fce0000000007 */
.L_x_31:
[----:B------:R-:W-:Y:S05]  /*1040*/  BSYNC.RECONVERGENT B0 ;  /* 0x0000000000007941 */ /* 0x000fea0003800200 */
.L_x_29:
[----:B------:R-:W-:Y:S01]  /*1050*/  IADD3 R10, P1, PT, R10, 0x8, RZ ;  /* 0x000000080a0a7810 */ /* 0x000fe20007f3e0ff */
[----:B------:R-:W-:Y:S01]  /*1060*/  VIADD R5, R5, 0x2 ;  /* 0x0000000205057836 */ /* 0x000fe20000000000 */
[----:B------:R-:W-:-:S03]  /*1070*/  FSETP.GEU.AND P0, PT, R7, R2, PT ;  /* 0x000000020700720b */ /* 0x000fc60003f0e000 */
[----:B------:R-:W-:Y:S01]  /*1080*/  IMAD.X R11, RZ, RZ, R11, P1 ;  /* 0x000000ffff0b7224 */ /* 0x000fe200008e060b */
[----:B------:R-:W-:Y:S02]  /*1090*/  SEL R3, R4, R3, !P0 ;  /* 0x0000000304037207 */ /* 0x000fe40004000000 */
[----:B------:R-:W-:Y:S01]  /*10a0*/  FSEL R2, R7, R2, !P0 ;  /* 0x0000000207027208 */ /* 0x000fe20004000000 */
[----:B------:R-:W-:Y:S06]  /*10b0*/  BRA `(.L_x_32) ;  /* 0xfffffff400747947 */ /* 0x000fec000383ffff */
.L_x_20:
[----:B------:R-:W0:Y:S01]  /*10c0*/  LDC.64 R6, c[0x0][0x398] ;  /* 0x0000e600ff067b82 */ /* 0x000e220000000a00 */
[----:B------:R-:W-:-:S07]  /*10d0*/  IMAD.MOV.U32 R17, RZ, RZ, 0x1000 ;  /* 0x00001000ff117424 */ /* 0x000fce00078e00ff */
[----:B------:R-:W1:Y:S01]  /*10e0*/  LDC.64 R10, c[0x0][0x390] ;  /* 0x0000e400ff0a7b82 */ /* 0x000e620000000a00 */
[----:B0-----:R-:W-:-:S05]  /*10f0*/  IMAD.WIDE.U32 R4, R3, 0x4, R6 ;  /* 0x0000000403047825 */ /* 0x001fca00078e0006 */
[----:B------:R0:W5:Y:S04]  /*1100*/  ATOMG.E.INC.STRONG.GPU PT, RZ, desc[UR6][R4.64], R17 ;  /* 0x8000001104ff79a8 */ /* 0x00016800099ef106 */
[----:B------:R-:W2:Y:S01]  /*1110*/  LDG.E R13, desc[UR6][R8.64] ;  /* 0x00000006080d7981 */ /* 0x000ea2000c1e1900 */
[----:B------:R-:W-:-:S04]  /*1120*/  IMAD.SHL.U32 R3, R3, 0x100, RZ ;  /* 0x0000010003037824 */ /* 0x000fc800078e00ff */
[----:B-1----:R-:W-:-:S05]  /*1130*/  IMAD.WIDE.U32 R2, R3, 0x4, R10 ;  /* 0x0000000403027825 */ /* 0x002fca00078e000a */
[----:B--2---:R0:W5:Y:S04]  /*1140*/  ATOMG.E.ADD.F32.FTZ.RN.STRONG.GPU PT, RZ, desc[UR6][R2.64], R13 ;  /* 0x8000000d02ff79a3 */ /* 0x004168000c1ef306 */
[----:B------:R-:W2:Y:S01]  /*1150*/  LDG.E R15, desc[UR6][R8.64+0x4000] ;  /* 0x00400006080f7981 */ /* 0x000ea2000c1e1900 */
[----:B------:R-:W-:-:S03]  /*1160*/  ISETP.GT.AND P0, PT, R31, 0xff, PT ;  /* 0x000000ff1f00780c */ /* 0x000fc60003f04270 */
[----:B--2---:R0:W5:Y:S01]  /*1170*/  ATOMG.E.ADD.F32.FTZ.RN.STRONG.GPU PT, RZ, desc[UR6][R2.64+0x4], R15 ;  /* 0x8000040f02ff79a3 */ /* 0x004162000c1ef306 */
[----:B------:R-:W-:Y:S06]  /*1180*/  MEMBAR.SC.GPU ;  /* 0x0000000000007992 */ /* 0x000fec0000002000 */
[----:B------:R-:W-:-:S00]  /*1190*/  ERRBAR ;  /* 0x00000000000079ab */ /* 0x000fc00000000000 */
[----:B------:R-:W-:Y:S06]  /*11a0*/  CGAERRBAR ;  /* 0x00000000000075ab */ /* 0x000fec0000000000 */
[----:B------:R-:W-:Y:S01]  /*11b0*/  CCTL.IVALL ;  /* 0x00000000ff00798f */ /* 0x000fe20002000000 */
[----:B------:R-:W-:Y:S05]  /*11c0*/  @P0 EXIT ;  /* 0x000000000000094d */ /* 0x000fea0003800000 */
[----:B0-----:R-:W-:-:S05]  /*11d0*/  IMAD.WIDE R4, R31, 0x4, R6 ;  /* 0x000000041f047825 */ /* 0x001fca00078e0206 */
[----:B------:R-:W2:Y:S01]  /*11e0*/  LDG.E R2, desc[UR6][R4.64] ;  /* 0x0000000604027981 */ /* 0x000ea2000c1e1900 */
[----:B------:R-:W-:-:S04]  /*11f0*/  IMAD.SHL.U32 R8, R31, 0x100, RZ ;  /* 0x000001001f087824 */ /* 0x000fc800078e00ff */
[----:B------:R-:W-:-:S05]  /*1200*/  IMAD.WIDE R6, R8, 0x4, R10 ;  /* 0x0000000408067825 */ /* 0x000fca00078e020a */
[----:B------:R-:W3:Y:S01]  /*1210*/  LDG.E R0, desc[UR6][R6.64] ;  /* 0x0000000606007981 */ /* 0x000ee2000c1e1900 */
[----:B------:R-:W-:Y:S01]  /*1220*/  BSSY.RECONVERGENT B0, `(.L_x_33) ;  /* 0x000000c000007945 */ /* 0x000fe20003800200 */
[----:B--2---:R-:W-:-:S04]  /*1230*/  I2FP.F32.U32 R3, R2 ;  /* 0x0000000200037245 */ /* 0x004fc80000201000 */
[----:B------:R-:W0:Y:S08]  /*1240*/  MUFU.RCP R2, R3 ;  /* 0x0000000300027308 */ /* 0x000e300000001000 */
[----:B---3--:R-:W1:Y:S01]  /*1250*/  FCHK P0, R0, R3 ;  /* 0x0000000300007302 */ /* 0x008e620000000000 */
[----:B0-----:R-:W-:-:S04]  /*1260*/  FFMA R9, -R3, R2, 1 ;  /* 0x3f80000003097423 */ /* 0x001fc80000000102 */
[----:B------:R-:W-:-:S04]  /*1270*/  FFMA R9, R2, R9, R2 ;  /* 0x0000000902097223 */ /* 0x000fc80000000002 */
[----:B------:R-:W-:-:S04]  /*1280*/  FFMA R2, R0, R9, RZ ;  /* 0x0000000900027223 */ /* 0x000fc800000000ff */
[----:B------:R-:W-:-:S04]  /*1290*/  FFMA R10, -R3, R2, R0 ;  /* 0x00000002030a7223 */ /* 0x000fc80000000100 */
[----:B------:R-:W-:Y:S01]  /*12a0*/  FFMA R11, R9, R10, R2 ;  /* 0x0000000a090b7223 */ /* 0x000fe20000000002 */
[----:B-1----:R-:W-:Y:S06]  /*12b0*/  @!P0 BRA `(.L_x_34) ;  /* 0x0000000000088947 */ /* 0x002fec0003800000 */
[----:B------:R-:W-:-:S07]  /*12c0*/  MOV R2, 0x12e0 ;  /* 0x000012e000027802 */ /* 0x000fce0000000f00 */
[----:B-----5:R-:W-:Y:S05]  /*12d0*/  CALL.REL.NOINC `($__internal_1_$__cuda_sm3x_div_rn_noftz_f32_slowpath) ;  /* 0x0000000000b07944 */ /* 0x020fea0003c00000 */
.L_x_34:
[----:B------:R-:W-:Y:S05]  /*12e0*/  BSYNC.RECONVERGENT B0 ;  /* 0x0000000000007941 */ /* 0x000fea0003800200 */
.L_x_33:
[----:B------:R-:W0:Y:S02]  /*12f0*/  LDC.64 R2, c[0x0][0x388] ;  /* 0x0000e200ff027b82 */ /* 0x000e240000000a00 */
[----:B0-----:R-:W-:-:S05]  /*1300*/  IMAD.WIDE R8, R8, 0x4, R2 ;  /* 0x0000000408087825 */ /* 0x001fca00078e0202 */
[----:B------:R0:W-:Y:S04]  /*1310*/  STG.E desc[UR6][R8.64], R11 ;  /* 0x0000000b08007986 */ /* 0x0001e8000c101906 */
[----:B------:R-:W2:Y:S04]  /*1320*/  LDG.E R4, desc[UR6][R4.64] ;  /* 0x0000000604047981 */ /* 0x000ea8000c1e1900 */
[----:B------:R-:W3:Y:S01]  /*1330*/  LDG.E R0, desc[UR6][R6.64+0x4] ;  /* 0x0000040606007981 */ /* 0x000ee2000c1e1900 */
[----:B------:R-:W-:Y:S01]  /*1340*/  BSSY.RECONVERGENT B0, `(.L_x_35) ;  /* 0x000000d000007945 */ /* 0x000fe20003800200 */
[----:B--2---:R-:W-:-:S04]  /*1350*/  I2FP.F32.U32 R3, R4 ;  /* 0x0000000400037245 */ /* 0x004fc80000201000 */
[----:B------:R-:W1:Y:S08]  /*1360*/  MUFU.RCP R2, R3 ;  /* 0x0000000300027308 */ /* 0x000e700000001000 */
[----:B---3--:R-:W2:Y:S01]  /*1370*/  FCHK P0, R0, R3 ;  /* 0x0000000300007302 */ /* 0x008ea20000000000 */
[----:B-1----:R-:W-:-:S04]  /*1380*/  FFMA R13, -R3, R2, 1 ;  /* 0x3f800000030d7423 */ /* 0x002fc80000000102 */
[----:B------:R-:W-:-:S04]  /*1390*/  FFMA R13, R2, R13, R2 ;  /* 0x0000000d020d7223 */ /* 0x000fc80000000002 */
[----:B------:R-:W-:-:S04]  /*13a0*/  FFMA R2, R0, R13, RZ ;  /* 0x0000000d00027223 */ /* 0x000fc800000000ff */
[----:B------:R-:W-:-:S04]  /*13b0*/  FFMA R10, -R3, R2, R0 ;  /* 0x00000002030a7223 */ /* 0x000fc80000000100 */
[----:B------:R-:W-:Y:S01]  /*13c0*/  FFMA R13, R13, R10, R2 ;  /* 0x0000000a0d0d7223 */ /* 0x000fe20000000002 */
[----:B0-2---:R-:W-:Y:S06]  /*13d0*/  @!P0 BRA `(.L_x_36) ;  /* 0x00000000000c8947 */ /* 0x005fec0003800000 */
[----:B------:R-:W-:-:S07]  /*13e0*/  MOV R2, 0x1400 ;  /* 0x0000140000027802 */ /* 0x000fce0000000f00 */
[----:B-----5:R-:W-:Y:S05]  /*13f0*/  CALL.REL.NOINC `($__internal_1_$__cuda_sm3x_div_rn_noftz_f32_slowpath) ;  /* 0x0000000000687944 */ /* 0x020fea0003c00000 */
[----:B------:R-:W-:-:S07]  /*1400*/  IMAD.MOV.U32 R13, RZ, RZ, R11 ;  /* 0x000000ffff0d7224 */ /* 0x000fce00078e000b */
.L_x_36:
[----:B------:R-:W-:Y:S05]  /*1410*/  BSYNC.RECONVERGENT B0 ;  /* 0x0000000000007941 */ /* 0x000fea0003800200 */
.L_x_35:
[----:B------:R-:W-:Y:S01]  /*1420*/  STG.E desc[UR6][R8.64+0x4], R13 ;  /* 0x0000040d08007986 */ /* 0x000fe2000c101906 */
[----:B------:R-:W-:Y:S05]  /*1430*/  EXIT ;  /* 0x000000000000794d */ /* 0x000fea0003800000 */
        .weak           $__internal_0_$__cuda_sm20_sqrt_rn_f32_slowpath
        .type           $__internal_0_$__cuda_sm20_sqrt_rn_f32_slowpath,@function
        .size           $__internal_0_$__cuda_sm20_sqrt_rn_f32_slowpath,($__internal_1_$__cuda_sm3x_div_rn_noftz_f32_slowpath - $__internal_0_$__cuda_sm20_sqrt_rn_f32_slowpath)
$__internal_0_$__cuda_sm20_sqrt_rn_f32_slowpath:
[----:B------:R-:W-:-:S13]  /*1440*/  LOP3.LUT P0, RZ, R0, 0x7fffffff, RZ, 0xc0, !PT ;  /* 0x7fffffff00ff7812 */ /* 0x000fda000780c0ff */
[----:B------:R-:W-:Y:S01]  /*1450*/  @!P0 IMAD.MOV.U32 R7, RZ, RZ, R0 ;  /* 0x000000ffff078224 */ /* 0x000fe200078e0000 */
[----:B------:R-:W-:Y:S06]  /*1460*/  @!P0 BRA `(.L_x_37) ;  /* 0x0000000000408947 */ /* 0x000fec0003800000 */
[----:B------:R-:W-:-:S13]  /*1470*/  FSETP.GEU.FTZ.AND P0, PT, R0, RZ, PT ;  /* 0x000000ff0000720b */ /* 0x000fda0003f1e000 */
[----:B------:R-:W-:Y:S01]  /*1480*/  @!P0 IMAD.MOV.U32 R7, RZ, RZ, 0x7fffffff ;  /* 0x7fffffffff078424 */ /* 0x000fe200078e00ff */
[----:B------:R-:W-:Y:S06]  /*1490*/  @!P0 BRA `(.L_x_37) ;  /* 0x0000000000348947 */ /* 0x000fec0003800000 */
[----:B------:R-:W-:-:S13]  /*14a0*/  FSETP.GTU.FTZ.AND P0, PT, |R0|, +INF , PT ;  /* 0x7f8000000000780b */ /* 0x000fda0003f1c200 */
[----:B------:R-:W-:Y:S01]  /*14b0*/  @P0 FADD.FTZ R7, R0, 1 ;  /* 0x3f80000000070421 */ /* 0x000fe20000010000 */
[----:B------:R-:W-:Y:S06]  /*14c0*/  @P0 BRA `(.L_x_37) ;  /* 0x0000000000280947 */ /* 0x000fec0003800000 */
[----:B------:R-:W-:-:S13]  /*14d0*/  FSETP.NEU.FTZ.AND P0, PT, |R0|, +INF , PT ;  /* 0x7f8000000000780b */ /* 0x000fda0003f1d200 */
[----:B------:R-:W-:-:S04]  /*14e0*/  @P0 FFMA R12, R0, 1.84467440737095516160e+19, RZ ;  /* 0x5f800000000c0823 */ /* 0x000fc800000000ff */
[----:B------:R-:W0:Y:S02]  /*14f0*/  @P0 MUFU.RSQ R7, R12 ;  /* 0x0000000c00070308 */ /* 0x000e240000001400 */
[----:B0-----:R-:W-:Y:S01]  /*1500*/  @P0 FMUL.FTZ R13, R12, R7 ;  /* 0x000000070c0d0220 */ /* 0x001fe20000410000 */
[----:B------:R-:W-:Y:S01]  /*1510*/  @P0 FMUL.FTZ R15, R7, 0.5 ;  /* 0x3f000000070f0820 */ /* 0x000fe20000410000 */
[----:B------:R-:W-:Y:S02]  /*1520*/  @!P0 IMAD.MOV.U32 R7, RZ, RZ, R0 ;  /* 0x000000ffff078224 */ /* 0x000fe400078e0000 */
[----:B------:R-:W-:-:S04]  /*1530*/  @P0 FADD.FTZ R14, -R13, -RZ ;  /* 0x800000ff0d0e0221 */ /* 0x000fc80000010100 */
[----:B------:R-:W-:-:S04]  /*1540*/  @P0 FFMA R14, R13, R14, R12 ;  /* 0x0000000e0d0e0223 */ /* 0x000fc8000000000c */
[----:B------:R-:W-:-:S04]  /*1550*/  @P0 FFMA R14, R14, R15, R13 ;  /* 0x0000000f0e0e0223 */ /* 0x000fc8000000000d */
[----:B------:R-:W-:-:S07]  /*1560*/  @P0 FMUL.FTZ R7, R14, 2.3283064365386962891e-10 ;  /* 0x2f8000000e070820 */ /* 0x000fce0000410000 */
.L_x_37:
[----:B------:R-:W-:Y:S02]  /*1570*/  IMAD.MOV.U32 R12, RZ, RZ, R16 ;  /* 0x000000ffff0c7224 */ /* 0x000fe400078e0010 */
[----:B------:R-:W-:-:S04]  /*1580*/  IMAD.MOV.U32 R13, RZ, RZ, 0x0 ;  /* 0x00000000ff0d7424 */ /* 0x000fc800078e00ff */
[----:B------:R-:W-:Y:S05]  /*1590*/  RET.REL.NODEC R12 `(_Z12kMeansKernelPfS_S_Pj) ;  /* 0xffffffe80c987950 */ /* 0x000fea0003c3ffff */
        .weak           $__internal_1_$__cuda_sm3x_div_rn_noftz_f32_slowpath
        .type           $__internal_1_$__cuda_sm3x_div_rn_noftz_f32_slowpath,@function
        .size           $__internal_1_$__cuda_sm3x_div_rn_noftz_f32_slowpath,($_Z12kMeansKernelPfS_S_Pj$__internal_accurate_pow - $__internal_1_$__cuda_sm3x_div_rn_noftz_f32_slowpath)
$__internal_1_$__cuda_sm3x_div_rn_noftz_f32_slowpath:
[----:B------:R-:W-:Y:S01]  /*15a0*/  SHF.R.U32.HI R11, RZ, 0x17, R3 ;  /* 0x00000017ff0b7819 */ /* 0x000fe20000011603 */
[----:B------:R-:W-:Y:S01]  /*15b0*/  BSSY.RECONVERGENT B1, `(.L_x_38) ;  /* 0x0000062000017945 */ /* 0x000fe20003800200 */
[----:B------:R-:W-:Y:S02]  /*15c0*/  SHF.R.U32.HI R10, RZ, 0x17, R0 ;  /* 0x00000017ff0a7819 */ /* 0x000fe40000011600 */
[----:B------:R-:W-:Y:S02]  /*15d0*/  LOP3.LUT R16, R11, 0xff, RZ, 0xc0, !PT ;  /* 0x000000ff0b107812 */ /* 0x000fe400078ec0ff */
[----:B------:R-:W-:-:S03]  /*15e0*/  LOP3.LUT R14, R10, 0xff, RZ, 0xc0, !PT ;  /* 0x000000ff0a0e7812 */ /* 0x000fc600078ec0ff */
[----:B------:R-:W-:Y:S02]  /*15f0*/  VIADD R12, R16, 0xffffffff ;  /* 0xffffffff100c7836 */ /* 0x000fe40000000000 */
[----:B------:R-:W-:-:S03]  /*1600*/  VIADD R11, R14, 0xffffffff ;  /* 0xffffffff0e0b7836 */ /* 0x000fc60000000000 */
[----:B------:R-:W-:-:S04]  /*1610*/  ISETP.GT.U32.AND P0, PT, R12, 0xfd, PT ;  /* 0x000000fd0c00780c */ /* 0x000fc80003f04070 */
[----:B------:R-:W-:-:S13]  /*1620*/  ISETP.GT.U32.OR P0, PT, R11, 0xfd, P0 ;  /* 0x000000fd0b00780c */ /* 0x000fda0000704470 */
[----:B------:R-:W-:Y:S01]  /*1630*/  @!P0 IMAD.MOV.U32 R10, RZ, RZ, RZ ;  /* 0x000000ffff0a8224 */ /* 0x000fe200078e00ff */
[----:B------:R-:W-:Y:S06]  /*1640*/  @!P0 BRA `(.L_x_39) ;  /* 0x00000000005c8947 */ /* 0x000fec0003800000 */
[----:B------:R-:W-:Y:S02]  /*1650*/  FSETP.GTU.FTZ.AND P0, PT, |R0|, +INF , PT ;  /* 0x7f8000000000780b */ /* 0x000fe40003f1c200 */
[----:B------:R-:W-:-:S04]  /*1660*/  FSETP.GTU.FTZ.AND P1, PT, |R3|, +INF , PT ;  /* 0x7f8000000300780b */ /* 0x000fc80003f3c200 */
[----:B------:R-:W-:-:S13]  /*1670*/  PLOP3.LUT P0, PT, P0, P1, PT, 0xf8, 0x8f ;  /* 0x00000000008f781c */ /* 0x000fda0000703f70 */
[----:B------:R-:W-:Y:S05]  /*1680*/  @P0 BRA `(.L_x_40) ;  /* 0x00000004004c0947 */ /* 0x000fea0003800000 */
[----:B------:R-:W-:-:S13]  /*1690*/  LOP3.LUT P0, RZ, R3, 0x7fffffff, R0, 0xc8, !PT ;  /* 0x7fffffff03ff7812 */ /* 0x000fda000780c800 */
[----:B------:R-:W-:Y:S05]  /*16a0*/  @!P0 BRA `(.L_x_41) ;  /* 0x00000004003c8947 */ /* 0x000fea0003800000 */
[C---:B------:R-:W-:Y:S02]  /*16b0*/  FSETP.NEU.FTZ.AND P2, PT, |R0|.reuse, +INF , PT ;  /* 0x7f8000000000780b */ /* 0x040fe40003f5d200 */
[----:B------:R-:W-:Y:S02]  /*16c0*/  FSETP.NEU.FTZ.AND P1, PT, |R3|, +INF , PT ;  /* 0x7f8000000300780b */ /* 0x000fe40003f3d200 */
[----:B------:R-:W-:-:S11]  /*16d0*/  FSETP.NEU.FTZ.AND P0, PT, |R0|, +INF , PT ;  /* 0x7f8000000000780b */ /* 0x000fd60003f1d200 */
[----:B------:R-:W-:Y:S05]  /*16e0*/  @!P1 BRA !P2, `(.L_x_41) ;  /* 0x00000004002c9947 */ /* 0x000fea0005000000 */
[----:B------:R-:W-:-:S04]  /*16f0*/  LOP3.LUT P2, RZ, R0, 0x7fffffff, RZ, 0xc0, !PT ;  /* 0x7fffffff00ff7812 */ /* 0x000fc8000784c0ff */
[----:B------:R-:W-:-:S13]  /*1700*/  PLOP3.LUT P1, PT, P1, P2, PT, 0x2f, 0xf2 ;  /* 0x0000000000f2781c */ /* 0x000fda0000f24577 */
[----:B------:R-:W-:Y:S05]  /*1710*/  @P1 BRA `(.L_x_42) ;  /* 0x0000000400181947 */ /* 0x000fea0003800000 */
[----:B------:R-:W-:-:S04]  /*1720*/  LOP3.LUT P1, RZ, R3, 0x7fffffff, RZ, 0xc0, !PT ;  /* 0x7fffffff03ff7812 */ /* 0x000fc8000782c0ff */
[----:B------:R-:W-:-:S13]  /*1730*/  PLOP3.LUT P0, PT, P0, P1, PT, 0x2f, 0xf2 ;  /* 0x0000000000f2781c */ /* 0x000fda0000702577 */
[----:B------:R-:W-:Y:S05]  /*1740*/  @P0 BRA `(.L_x_43) ;  /* 0x0000000400000947 */ /* 0x000fea0003800000 */
[----:B------:R-:W-:Y:S02]  /*1750*/  ISETP.GE.AND P0, PT, R11, RZ, PT ;  /* 0x000000ff0b00720c */ /* 0x000fe40003f06270 */
[----:B------:R-:W-:-:S11]  /*1760*/  ISETP.GE.AND P1, PT, R12, RZ, PT ;  /* 0x000000ff0c00720c */ /* 0x000fd60003f26270 */
[----:B------:R-:W-:Y:S02]  /*1770*/  @P0 IMAD.MOV.U32 R10, RZ, RZ, RZ ;  /* 0x000000ffff0a0224 */ /* 0x000fe400078e00ff */
[----:B------:R-:W-:Y:S01]  /*1780*/  @!P0 FFMA R0, R0, 1.84467440737095516160e+19, RZ ;  /* 0x5f80000000008823 */ /* 0x000fe200000000ff */
[----:B------:R-:W-:Y:S02]  /*1790*/  @!P0 IMAD.MOV.U32 R10, RZ, RZ, -0x40 ;  /* 0xffffffc0ff0a8424 */ /* 0x000fe400078e00ff */
[----:B------:R-:W-:Y:S02]  /*17a0*/  @!P1 FFMA R3, R3, 1.84467440737095516160e+19, RZ ;  /* 0x5f80000003039823 */ /* 0x000fe400000000ff */
[----:B------:R-:W-:-:S07]  /*17b0*/  @!P1 VIADD R10, R10, 0x40 ;  /* 0x000000400a0a9836 */ /* 0x000fce0000000000 */
.L_x_39:
[----:B------:R-:W-:Y:S01]  /*17c0*/  LEA R12, R16, 0xc0800000, 0x17 ;  /* 0xc0800000100c7811 */ /* 0x000fe200078eb8ff */
[----:B------:R-:W-:Y:S04]  /*17d0*/  BSSY.RECONVERGENT B2, `(.L_x_44) ;  /* 0x0000036000027945 */ /* 0x000fe80003800200 */
[----:B------:R-:W-:Y:S02]  /*17e0*/  IMAD.IADD R12, R3, 0x1, -R12 ;  /* 0x00000001030c7824 */ /* 0x000fe400078e0a0c */
[----:B------:R-:W-:Y:S02]  /*17f0*/  VIADD R3, R14, 0xffffff81 ;  /* 0xffffff810e037836 */ /* 0x000fe40000000000 */
[----:B------:R-:W0:Y:S01]  /*1800*/  MUFU.RCP R11, R12 ;  /* 0x0000000c000b7308 */ /* 0x000e220000001000 */
[----:B------:R-:W-:Y:S01]  /*1810*/  FADD.FTZ R13, -R12, -RZ ;  /* 0x800000ff0c0d7221 */ /* 0x000fe20000010100 */
[C---:B------:R-:W-:Y:S01]  /*1820*/  IMAD R0, R3.reuse, -0x800000, R0 ;  /* 0xff80000003007824 */ /* 0x040fe200078e0200 */
[----:B------:R-:W-:-:S05]  /*1830*/  IADD3 R3, PT, PT, R3, 0x7f, -R16 ;  /* 0x0000007f03037810 */ /* 0x000fca0007ffe810 */
[----:B------:R-:W-:Y:S02]  /*1840*/  IMAD.IADD R3, R3, 0x1, R10 ;  /* 0x0000000103037824 */ /* 0x000fe400078e020a */
[----:B0-----:R-:W-:-:S04]  /*1850*/  FFMA R14, R11, R13, 1 ;  /* 0x3f8000000b0e7423 */ /* 0x001fc8000000000d */
[----:B------:R-:W-:-:S04]  /*1860*/  FFMA R18, R11, R14, R11 ;  /* 0x0000000e0b127223 */ /* 0x000fc8000000000b */
[----:B------:R-:W-:-:S04]  /*1870*/  FFMA R11, R0, R18, RZ ;  /* 0x00000012000b7223 */ /* 0x000fc800000000ff */
[----:B------:R-:W-:-:S04]  /*1880*/  FFMA R14, R13, R11, R0 ;  /* 0x0000000b0d0e7223 */ /* 0x000fc80000000000 */
[----:B------:R-:W-:-:S04]  /*1890*/  FFMA R15, R18, R14, R11 ;  /* 0x0000000e120f7223 */ /* 0x000fc8000000000b */
[----:B------:R-:W-:-:S04]  /*18a0*/  FFMA R14, R13, R15, R0 ;  /* 0x0000000f0d0e7223 */ /* 0x000fc80000000000 */
[----:B------:R-:W-:-:S05]  /*18b0*/  FFMA R11, R18, R14, R15 ;  /* 0x0000000e120b7223 */ /* 0x000fca000000000f */
[----:B------:R-:W-:-:S04]  /*18c0*/  SHF.R.U32.HI R0, RZ, 0x17, R11 ;  /* 0x00000017ff007819 */ /* 0x000fc8000001160b */
[----:B------:R-:W-:-:S05]  /*18d0*/  LOP3.LUT R0, R0, 0xff, RZ, 0xc0, !PT ;  /* 0x000000ff00007812 */ /* 0x000fca00078ec0ff */
[----:B------:R-:W-:-:S04]  /*18e0*/  IMAD.IADD R12, R0, 0x1, R3 ;  /* 0x00000001000c7824 */ /* 0x000fc800078e0203 */
[----:B------:R-:W-:-:S05]  /*18f0*/  VIADD R0, R12, 0xffffffff ;  /* 0xffffffff0c007836 */ /* 0x000fca0000000000 */
[----:B------:R-:W-:-:S13]  /*1900*/  ISETP.GE.U32.AND P0, PT, R0, 0xfe, PT ;  /* 0x000000fe0000780c */ /* 0x000fda0003f06070 */
[----:B------:R-:W-:Y:S05]  /*1910*/  @!P0 BRA `(.L_x_45) ;  /* 0x0000000000808947 */ /* 0x000fea0003800000 */
[----:B------:R-:W-:-:S13]  /*1920*/  ISETP.GT.AND P0, PT, R12, 0xfe, PT ;  /* 0x000000fe0c00780c */ /* 0x000fda0003f04270 */
[----:B------:R-:W-:Y:S05]  /*1930*/  @P0 BRA `(.L_x_46) ;  /* 0x00000000006c0947 */ /* 0x000fea0003800000 */
[----:B------:R-:W-:-:S13]  /*1940*/  ISETP.GE.AND P0, PT, R12, 0x1, PT ;  /* 0x000000010c00780c */ /* 0x000fda0003f06270 */
[----:B------:R-:W-:Y:S05]  /*1950*/  @P0 BRA `(.L_x_47) ;  /* 0x0000000000740947 */ /* 0x000fea0003800000 */
[----:B------:R-:W-:Y:S02]  /*1960*/  ISETP.GE.AND P0, PT, R12, -0x18, PT ;  /* 0xffffffe80c00780c */ /* 0x000fe40003f06270 */
[----:B------:R-:W-:-:S11]  /*1970*/  LOP3.LUT R11, R11, 0x80000000, RZ, 0xc0, !PT ;  /* 0x800000000b0b7812 */ /* 0x000fd600078ec0ff */
[----:B------:R-:W-:Y:S05]  /*1980*/  @!P0 BRA `(.L_x_47) ;  /* 0x0000000000688947 */ /* 0x000fea0003800000 */
[-CC-:B------:R-:W-:Y:S01]  /*1990*/  FFMA.RZ R0, R18, R14.reuse, R15.reuse ;  /* 0x0000000e12007223 */ /* 0x180fe2000000c00f */
[----:B------:R-:W-:Y:S02]  /*19a0*/  VIADD R13, R12, 0x20 ;  /* 0x000000200c0d7836 */ /* 0x000fe40000000000 */
[-CC-:B------:R-:W-:Y:S01]  /*19b0*/  FFMA.RM R3, R18, R14.reuse, R15.reuse ;  /* 0x0000000e12037223 */ /* 0x180fe2000000400f */
[----:B------:R-:W-:Y:S02]  /*19c0*/  ISETP.NE.AND P2, PT, R12, RZ, PT ;  /* 0x000000ff0c00720c */ /* 0x000fe40003f45270 */
[----:B------:R-:W-:Y:S01]  /*19d0*/  LOP3.LUT R10, R0, 0x7fffff, RZ, 0xc0, !PT ;  /* 0x007fffff000a7812 */ /* 0x000fe200078ec0ff */
[----:B------:R-:W-:Y:S01]  /*19e0*/  FFMA.RP R0, R18, R14, R15 ;  /* 0x0000000e12007223 */ /* 0x000fe2000000800f */
[----:B------:R-:W-:Y:S01]  /*19f0*/  ISETP.NE.AND P1, PT, R12, RZ, PT ;  /* 0x000000ff0c00720c */ /* 0x000fe20003f25270 */
[----:B------:R-:W-:Y:S01]  /*1a00*/  IMAD.MOV R12, RZ, RZ, -R12 ;  /* 0x000000ffff0c7224 */ /* 0x000fe200078e0a0c */
[----:B------:R-:W-:-:S02]  /*1a10*/  LOP3.LUT R10, R10, 0x800000, RZ, 0xfc, !PT ;  /* 0x008000000a0a7812 */ /* 0x000fc400078efcff */
[----:B------:R-:W-:Y:S02]  /*1a20*/  FSETP.NEU.FTZ.AND P0, PT, R0, R3, PT ;  /* 0x000000030000720b */ /* 0x000fe40003f1d000 */
[----:B------:R-:W-:Y:S02]  /*1a30*/  SHF.L.U32 R13, R10, R13, RZ ;  /* 0x0000000d0a0d7219 */ /* 0x000fe400000006ff */
[----:B------:R-:W-:Y:S02]  /*1a40*/  SEL R3, R12, RZ, P2 ;  /* 0x000000ff0c037207 */ /* 0x000fe40001000000 */
[----:B------:R-:W-:Y:S02]  /*1a50*/  ISETP.NE.AND P1, PT, R13, RZ, P1 ;  /* 0x000000ff0d00720c */ /* 0x000fe40000f25270 */
[----:B------:R-:W-:Y:S02]  /*1a60*/  SHF.R.U32.HI R3, RZ, R3, R10 ;  /* 0x00000003ff037219 */ /* 0x000fe4000001160a */
[----:B------:R-:W-:-:S02]  /*1a70*/  PLOP3.LUT P0, PT, P0, P1, PT, 0xf8, 0x8f ;  /* 0x00000000008f781c */ /* 0x000fc40000703f70 */
[----:B------:R-:W-:Y:S02]  /*1a80*/  SHF.R.U32.HI R13, RZ, 0x1, R3 ;  /* 0x00000001ff0d7819 */ /* 0x000fe40000011603 */
[----:B------:R-:W-:-:S04]  /*1a90*/  SEL R0, RZ, 0x1, !P0 ;  /* 0x00000001ff007807 */ /* 0x000fc80004000000 */
[----:B------:R-:W-:-:S04]  /*1aa0*/  LOP3.LUT R0, R0, 0x1, R13, 0xf8, !PT ;  /* 0x0000000100007812 */ /* 0x000fc800078ef80d */
[----:B------:R-:W-:-:S05]  /*1ab0*/  LOP3.LUT R0, R0, R3, RZ, 0xc0, !PT ;  /* 0x0000000300007212 */ /* 0x000fca00078ec0ff */
[----:B------:R-:W-:-:S05]  /*1ac0*/  IMAD.IADD R0, R13, 0x1, R0 ;  /* 0x000000010d007824 */ /* 0x000fca00078e0200 */
[----:B------:R-:W-:Y:S01]  /*1ad0*/  LOP3.LUT R11, R0, R11, RZ, 0xfc, !PT ;  /* 0x0000000b000b7212 */ /* 0x000fe200078efcff */
[----:B------:R-:W-:Y:S06]  /*1ae0*/  BRA `(.L_x_47) ;  /* 0x0000000000107947 */ /* 0x000fec0003800000 */
.L_x_46:
[----:B------:R-:W-:-:S04]  /*1af0*/  LOP3.LUT R11, R11, 0x80000000, RZ, 0xc0, !PT ;  /* 0x800000000b0b7812 */ /* 0x000fc800078ec0ff */
[----:B------:R-:W-:Y:S01]  /*1b00*/  LOP3.LUT R11, R11, 0x7f800000, RZ, 0xfc, !PT ;  /* 0x7f8000000b0b7812 */ /* 0x000fe200078efcff */
[----:B------:R-:W-:Y:S06]  /*1b10*/  BRA `(.L_x_47) ;  /* 0x0000000000047947 */ /* 0x000fec0003800000 */
.L_x_45:
[----:B------:R-:W-:-:S07]  /*1b20*/  IMAD R11, R3, 0x800000, R11 ;  /* 0x00800000030b7824 */ /* 0x000fce00078e020b */
.L_x_47:
[----:B------:R-:W-:Y:S05]  /*1b30*/  BSYNC.RECONVERGENT B2 ;  /* 0x0000000000027941 */ /* 0x000fea0003800200 */
.L_x_44:
[----:B------:R-:W-:Y:S05]  /*1b40*/  BRA `(.L_x_48) ;  /* 0x0000000000207947 */ /* 0x000fea0003800000 */
.L_x_43:
[----:B------:R-:W-:-:S04]  /*1b50*/  LOP3.LUT R0, R3, 0x80000000, R0, 0x48, !PT ;  /* 0x8000000003007812 */ /* 0x000fc800078e4800 */
[----:B------:R-:W-:Y:S01]  /*1b60*/  LOP3.LUT R11, R0, 0x7f800000, RZ, 0xfc, !PT ;  /* 0x7f800000000b7812 */ /* 0x000fe200078efcff */
[----:B------:R-:W-:Y:S06]  /*1b70*/  BRA `(.L_x_48) ;  /* 0x0000000000147947 */ /* 0x000fec0003800000 */
.L_x_42:
[----:B------:R-:W-:Y:S01]  /*1b80*/  LOP3.LUT R11, R3, 0x80000000, R0, 0x48, !PT ;  /* 0x80000000030b7812 */ /* 0x000fe200078e4800 */
[----:B------:R-:W-:Y:S06]  /*1b90*/  BRA `(.L_x_48) ;  /* 0x00000000000c7947 */ /* 0x000fec0003800000 */
.L_x_41:
[----:B------:R-:W0:Y:S01]  /*1ba0*/  MUFU.RSQ R11, -QNAN ;  /* 0xffc00000000b7908 */ /* 0x000e220000001400 */
[----:B------:R-:W-:Y:S05]  /*1bb0*/  BRA `(.L_x_48) ;  /* 0x0000000000047947 */ /* 0x000fea0003800000 */
.L_x_40:
[----:B------:R-:W-:-:S07]  /*1bc0*/  FADD.FTZ R11, R0, R3 ;  /* 0x00000003000b7221 */ /* 0x000fce0000010000 */
.L_x_48:
[----:B------:R-:W-:Y:S05]  /*1bd0*/  BSYNC.RECONVERGENT B1 ;  /* 0x0000000000017941 */ /* 0x000fea0003800200 */
.L_x_38:
[----:B------:R-:W-:-:S04]  /*1be0*/  IMAD.MOV.U32 R3, RZ, RZ, 0x0 ;  /* 0x00000000ff037424 */ /* 0x000fc800078e00ff */
[----:B0-----:R-:W-:Y:S05]  /*1bf0*/  RET.REL.NODEC R2 `(_Z12kMeansKernelPfS_S_Pj) ;  /* 0xffffffe402007950 */ /* 0x001fea0003c3ffff */
        .type           $_Z12kMeansKernelPfS_S_Pj$__internal_accurate_pow,@function
        .size           $_Z12kMeansKernelPfS_S_Pj$__internal_accurate_pow,(.L_x_53 - $_Z12kMeansKernelPfS_S_Pj$__internal_accurate_pow)
$_Z12kMeansKernelPfS_S_Pj$__internal_accurate_pow:
[----:B------:R-:W-:Y:S01]  /*1c00*/  ISETP.GT.U32.AND P0, PT, R7, 0xfffff, PT ;  /* 0x000fffff0700780c */ /* 0x000fe20003f04070 */
[--C-:B------:R-:W-:Y:S01]  /*1c10*/  IMAD.MOV.U32 R13, RZ, RZ, R7.reuse ;  /* 0x000000ffff0d7224 */ /* 0x100fe200078e0007 */
[----:B------:R-:W-:Y:S01]  /*1c20*/  UMOV UR4, 0x7d2cafe2 ;  /* 0x7d2cafe200047882 */ /* 0x000fe20000000000 */
[----:B------:R-:W-:Y:S01]  /*1c30*/  IMAD.MOV.U32 R16, RZ, RZ, RZ ;  /* 0x000000ffff107224 */ /* 0x000fe200078e00ff */
[----:B------:R-:W-:Y:S01]  /*1c40*/  UMOV UR5, 0x3eb0f5ff ;  /* 0x3eb0f5ff00057882 */ /* 0x000fe20000000000 */
[----:B------:R-:W-:Y:S01]  /*1c50*/  SHF.R.U32.HI R7, RZ, 0x14, R7 ;  /* 0x00000014ff077819 */ /* 0x000fe20000011607 */
[----:B------:R-:W-:Y:S01]  /*1c60*/  UMOV UR8, 0x3b39803f ;  /* 0x3b39803f00087882 */ /* 0x000fe20000000000 */
[----:B------:R-:W-:-:S06]  /*1c70*/  UMOV UR9, 0x3c7abc9e ;  /* 0x3c7abc9e00097882 */ /* 0x000fcc0000000000 */
[----:B------:R-:W-:-:S10]  /*1c80*/  @!P0 DMUL R14, R12, 1.80143985094819840000e+16 ;  /* 0x435000000c0e8828 */ /* 0x000fd40000000000 */
[----:B------:R-:W-:Y:S01]  /*1c90*/  @!P0 IMAD.MOV.U32 R13, RZ, RZ, R15 ;  /* 0x000000ffff0d8224 */ /* 0x000fe200078e000f */
[----:B------:R-:W-:Y:S01]  /*1ca0*/  @!P0 LEA.HI R7, R15, 0xffffffca, RZ, 0xc ;  /* 0xffffffca0f078811 */ /* 0x000fe200078f60ff */
[----:B------:R-:W-:-:S03]  /*1cb0*/  @!P0 IMAD.MOV.U32 R12, RZ, RZ, R14 ;  /* 0x000000ffff0c8224 */ /* 0x000fc600078e000e */
[----:B------:R-:W-:Y:S01]  /*1cc0*/  LOP3.LUT R13, R13, 0x800fffff, RZ, 0xc0, !PT ;  /* 0x800fffff0d0d7812 */ /* 0x000fe200078ec0ff */
[----:B------:R-:W-:-:S03]  /*1cd0*/  IMAD.MOV.U32 R20, RZ, RZ, R12 ;  /* 0x000000ffff147224 */ /* 0x000fc600078e000c */
[----:B------:R-:W-:-:S04]  /*1ce0*/  LOP3.LUT R13, R13, 0x3ff00000, RZ, 0xfc, !PT ;  /* 0x3ff000000d0d7812 */ /* 0x000fc800078efcff */
[----:B------:R-:W-:Y:S01]  /*1cf0*/  ISETP.GE.U32.AND P1, PT, R13, 0x3ff6a09f, PT ;  /* 0x3ff6a09f0d00780c */ /* 0x000fe20003f26070 */
[----:B------:R-:W-:-:S12]  /*1d00*/  IMAD.MOV.U32 R21, RZ, RZ, R13 ;  /* 0x000000ffff157224 */ /* 0x000fd800078e000d */
[----:B------:R-:W-:-:S04]  /*1d10*/  @P1 VIADD R12, R21, 0xfff00000 ;  /* 0xfff00000150c1836 */ /* 0x000fc80000000000 */
[----:B------:R-:W-:-:S06]  /*1d20*/  @P1 IMAD.MOV.U32 R21, RZ, RZ, R12 ;  /* 0x000000ffff151224 */ /* 0x000fcc00078e000c */
[C---:B------:R-:W-:Y:S02]  /*1d30*/  DADD R22, R20.reuse, 1 ;  /* 0x3ff0000014167429 */ /* 0x040fe40000000000 */
[----:B------:R-:W-:-:S04]  /*1d40*/  DADD R20, R20, -1 ;  /* 0xbff0000014147429 */ /* 0x000fc80000000000 */
[----:B------:R-:W0:Y:S02]  /*1d50*/  MUFU.RCP64H R17, R23 ;  /* 0x0000001700117308 */ /* 0x000e240000001800 */
[----:B0-----:R-:W-:-:S08]  /*1d60*/  DFMA R12, -R22, R16, 1 ;  /* 0x3ff00000160c742b */ /* 0x001fd00000000110 */
[----:B------:R-:W-:-:S08]  /*1d70*/  DFMA R12, R12, R12, R12 ;  /* 0x0000000c0c0c722b */ /* 0x000fd0000000000c */
[----:B------:R-:W-:Y:S01]  /*1d80*/  DFMA R12, R16, R12, R16 ;  /* 0x0000000c100c722b */ /* 0x000fe20000000010 */
[----:B------:R-:W-:Y:S02]  /*1d90*/  IMAD.MOV.U32 R16, RZ, RZ, 0x41ad3b5a ;  /* 0x41ad3b5aff107424 */ /* 0x000fe400078e00ff */
[----:B------:R-:W-:-:S05]  /*1da0*/  IMAD.MOV.U32 R17, RZ, RZ, 0x3ed0f5d2 ;  /* 0x3ed0f5d2ff117424 */ /* 0x000fca00078e00ff */
[----:B------:R-:W-:-:S08]  /*1db0*/  DMUL R18, R20, R12 ;  /* 0x0000000c14127228 */ /* 0x000fd00000000000 */
[----:B------:R-:W-:-:S08]  /*1dc0*/  DFMA R18, R20, R12, R18 ;  /* 0x0000000c1412722b */ /* 0x000fd00000000012 */
[CC--:B------:R-:W-:Y:S02]  /*1dd0*/  DMUL R24, R18.reuse, R18.reuse ;  /* 0x0000001212187228 */ /* 0x0c0fe40000000000 */
[----:B------:R-:W-:-:S06]  /*1de0*/  DMUL R26, R18, R18 ;  /* 0x00000012121a7228 */ /* 0x000fcc0000000000 */
[----:B------:R-:W-:Y:S01]  /*1df0*/  DFMA R16, R24, UR4, R16 ;  /* 0x0000000418107c2b */ /* 0x000fe20008000010 */
[----:B------:R-:W-:Y:S01]  /*1e00*/  UMOV UR4, 0x75488a3f ;  /* 0x75488a3f00047882 */ /* 0x000fe20000000000 */
[----:B------:R-:W-:-:S06]  /*1e10*/  UMOV UR5, 0x3ef3b20a ;  /* 0x3ef3b20a00057882 */ /* 0x000fcc0000000000 */
[----:B------:R-:W-:Y:S01]  /*1e20*/  DFMA R22, R24, R16, UR4 ;  /* 0x0000000418167e2b */ /* 0x000fe20008000010 */
[----:B------:R-:W-:Y:S01]  /*1e30*/  UMOV UR4, 0xe4faecd5 ;  /* 0xe4faecd500047882 */ /* 0x000fe20000000000 */
[----:B------:R-:W-:Y:S01]  /*1e40*/  UMOV UR5, 0x3f1745cd ;  /* 0x3f1745cd00057882 */ /* 0x000fe20000000000 */
[----:B------:R-:W-:-:S05]  /*1e50*/  DADD R16, R20, -R18 ;  /* 0x0000000014107229 */ /* 0x000fca0000000812 */
[----:B------:R-:W-:Y:S01]  /*1e60*/  DFMA R22, R24, R22, UR4 ;  /* 0x0000000418167e2b */ /* 0x000fe20008000016 */
[----:B------:R-:W-:Y:S01]  /*1e70*/  UMOV UR4, 0x258a578b ;  /* 0x258a578b00047882 */ /* 0x000fe20000000000 */
[----:B------:R-:W-:Y:S01]  /*1e80*/  UMOV UR5, 0x3f3c71c7 ;  /* 0x3f3c71c700057882 */ /* 0x000fe20000000000 */
[----:B------:R-:W-:-:S05]  /*1e90*/  DADD R16, R16, R16 ;  /* 0x0000000010107229 */ /* 0x000fca0000000010 */
[----:B------:R-:W-:Y:S01]  /*1ea0*/  DFMA R22, R24, R22, UR4 ;  /* 0x0000000418167e2b */ /* 0x000fe20008000016 */
[----:B------:R-:W-:Y:S01]  /*1eb0*/  UMOV UR4, 0x9242b910 ;  /* 0x9242b91000047882 */ /* 0x000fe20000000000 */
[----:B------:R-:W-:Y:S01]  /*1ec0*/  UMOV UR5, 0x3f624924 ;  /* 0x3f62492400057882 */ /* 0x000fe20000000000 */
[----:B------:R-:W-:-:S05]  /*1ed0*/  DFMA R16, R20, -R18, R16 ;  /* 0x800000121410722b */ /* 0x000fca0000000010 */
[----:B------:R-:W-:Y:S01]  /*1ee0*/  DFMA R22, R24, R22, UR4 ;  /* 0x0000000418167e2b */ /* 0x000fe20008000016 */
[----:B------:R-:W-:Y:S01]  /*1ef0*/  UMOV UR4, 0x99999dfb ;  /* 0x99999dfb00047882 */ /* 0x000fe20000000000 */
[----:B------:R-:W-:Y:S01]  /*1f00*/  UMOV UR5, 0x3f899999 ;  /* 0x3f89999900057882 */ /* 0x000fe20000000000 */
[----:B------:R-:W-:-:S05]  /*1f10*/  DMUL R16, R12, R16 ;  /* 0x000000100c107228 */ /* 0x000fca0000000000 */
[----:B------:R-:W-:Y:S01]  /*1f20*/  DFMA R22, R24, R22, UR4 ;  /* 0x0000000418167e2b */ /* 0x000fe20008000016 */
[----:B------:R-:W-:Y:S01]  /*1f30*/  UMOV UR4, 0x55555555 ;  /* 0x5555555500047882 */ /* 0x000fe20000000000 */
[----:B------:R-:W-:-:S06]  /*1f40*/  UMOV UR5, 0x3fb55555 ;  /* 0x3fb5555500057882 */ /* 0x000fcc0000000000 */
[----:B------:R-:W-:-:S08]  /*1f50*/  DFMA R20, R24, R22, UR4 ;  /* 0x0000000418147e2b */ /* 0x000fd00008000016 */
[----:B------:R-:W-:Y:S01]  /*1f60*/  DADD R12, -R20, UR4 ;  /* 0x00000004140c7e29 */ /* 0x000fe20008000100 */
[----:B------:R-:W-:Y:S01]  /*1f70*/  UMOV UR4, 0xb9e7b0 ;  /* 0x00b9e7b000047882 */ /* 0x000fe20000000000 */
[----:B------:R-:W-:-:S06]  /*1f80*/  UMOV UR5, 0x3c46a4cb ;  /* 0x3c46a4cb00057882 */ /* 0x000fcc0000000000 */
[----:B------:R-:W-:Y:S02]  /*1f90*/  DFMA R12, R24, R22, R12 ;  /* 0x00000016180c722b */ /* 0x000fe4000000000c */
[----:B------:R-:W-:Y:S01]  /*1fa0*/  DFMA R22, R18, R18, -R26 ;  /* 0x000000121216722b */ /* 0x000fe2000000081a */
[----:B------:R-:W-:Y:S02]  /*1fb0*/  VIADD R25, R17, 0x100000 ;  /* 0x0010000011197836 */ /* 0x000fe40000000000 */
[----:B------:R-:W-:-:S03]  /*1fc0*/  IMAD.MOV.U32 R24, RZ, RZ, R16 ;  /* 0x000000ffff187224 */ /* 0x000fc600078e0010 */
[----:B------:R-:W-:Y:S01]  /*1fd0*/  DADD R12, R12, -UR4 ;  /* 0x800000040c0c7e29 */ /* 0x000fe20008000000 */
[----:B------:R-:W-:Y:S01]  /*1fe0*/  UMOV UR4, 0x80000000 ;  /* 0x8000000000047882 */ /* 0x000fe20000000000 */
[----:B------:R-:W-:Y:S01]  /*1ff0*/  UMOV UR5, 0x43300000 ;  /* 0x4330000000057882 */ /* 0x000fe20000000000 */
[C---:B------:R-:W-:Y:S02]  /*2000*/  DFMA R24, R18.reuse, R24, R22 ;  /* 0x000000181218722b */ /* 0x040fe40000000016 */
[----:B------:R-:W-:-:S08]  /*2010*/  DMUL R22, R18, R26 ;  /* 0x0000001a12167228 */ /* 0x000fd00000000000 */
[----:B------:R-:W-:-:S08]  /*2020*/  DFMA R28, R18, R26, -R22 ;  /* 0x0000001a121c722b */ /* 0x000fd00000000816 */
[----:B------:R-:W-:Y:S02]  /*2030*/  DFMA R28, R16, R26, R28 ;  /* 0x0000001a101c722b */ /* 0x000fe4000000001c */
[----:B------:R-:W-:-:S06]  /*2040*/  DADD R26, R20, R12 ;  /* 0x00000000141a7229 */ /* 0x000fcc000000000c */
[----:B------:R-:W-:Y:S02]  /*2050*/  DFMA R24, R18, R24, R28 ;  /* 0x000000181218722b */ /* 0x000fe4000000001c */
[----:B------:R-:W-:Y:S02]  /*2060*/  DADD R28, R20, -R26 ;  /* 0x00000000141c7229 */ /* 0x000fe4000000081a */
[----:B------:R-:W-:-:S06]  /*2070*/  DMUL R20, R26, R22 ;  /* 0x000000161a147228 */ /* 0x000fcc0000000000 */
[----:B------:R-:W-:Y:S02]  /*2080*/  DADD R28, R12, R28 ;  /* 0x000000000c1c7229 */ /* 0x000fe4000000001c */
[----:B------:R-:W-:-:S08]  /*2090*/  DFMA R12, R26, R22, -R20 ;  /* 0x000000161a0c722b */ /* 0x000fd00000000814 */
[----:B------:R-:W-:-:S08]  /*20a0*/  DFMA R12, R26, R24, R12 ;  /* 0x000000181a0c722b */ /* 0x000fd0000000000c */
[----:B------:R-:W-:-:S08]  /*20b0*/  DFMA R28, R28, R22, R12 ;  /* 0x000000161c1c722b */ /* 0x000fd0000000000c */
[----:B------:R-:W-:-:S08]  /*20c0*/  DADD R12, R20, R28 ;  /* 0x00000000140c7229 */ /* 0x000fd0000000001c */
[--C-:B------:R-:W-:Y:S02]  /*20d0*/  DADD R22, R18, R12.reuse ;  /* 0x0000000012167229 */ /* 0x100fe4000000000c */
[----:B------:R-:W-:-:S06]  /*20e0*/  DADD R20, R20, -R12 ;  /* 0x0000000014147229 */ /* 0x000fcc000000080c */
[----:B------:R-:W-:Y:S02]  /*20f0*/  DADD R18, R18, -R22 ;  /* 0x0000000012127229 */ /* 0x000fe40000000816 */
[----:B------:R-:W-:-:S06]  /*2100*/  DADD R20, R28, R20 ;  /* 0x000000001c147229 */ /* 0x000fcc0000000014 */
[----:B------:R-:W-:Y:S01]  /*2110*/  DADD R18, R12, R18 ;  /* 0x000000000c127229 */ /* 0x000fe20000000012 */
[C---:B------:R-:W-:Y:S02]  /*2120*/  VIADD R12, R7.reuse, 0xfffffc01 ;  /* 0xfffffc01070c7836 */ /* 0x040fe40000000000 */
[----:B------:R-:W-:Y:S02]  /*2130*/  @P1 VIADD R12, R7, 0xfffffc02 ;  /* 0xfffffc02070c1836 */ /* 0x000fe40000000000 */
[----:B------:R-:W-:-:S03]  /*2140*/  IMAD.MOV.U32 R13, RZ, RZ, 0x43300000 ;  /* 0x43300000ff0d7424 */ /* 0x000fc600078e00ff */
[----:B------:R-:W-:Y:S01]  /*2150*/  DADD R18, R20, R18 ;  /* 0x0000000014127229 */ /* 0x000fe20000000012 */
[----:B------:R-:W-:-:S06]  /*2160*/  LOP3.LUT R12, R12, 0x80000000, RZ, 0x3c, !PT ;  /* 0x800000000c0c7812 */ /* 0x000fcc00078e3cff */
[----:B------:R-:W-:Y:S01]  /*2170*/  DADD R14, R12, -UR4 ;  /* 0x800000040c0e7e29 */ /* 0x000fe20008000000 */
[----:B------:R-:W-:Y:S01]  /*2180*/  UMOV UR4, 0xfefa39ef ;  /* 0xfefa39ef00047882 */ /* 0x000fe20000000000 */
[----:B------:R-:W-:Y:S01]  /*2190*/  DADD R16, R16, R18 ;  /* 0x0000000010107229 */ /* 0x000fe20000000012 */
[----:B------:R-:W-:-:S07]  /*21a0*/  UMOV UR5, 0x3fe62e42 ;  /* 0x3fe62e4200057882 */ /* 0x000fce0000000000 */
[----:B------:R-:W-:-:S08]  /*21b0*/  DADD R18, R22, R16 ;  /* 0x0000000016127229 */ /* 0x000fd00000000010 */
[--C-:B------:R-:W-:Y:S02]  /*21c0*/  DFMA R12, R14, UR4, R18.reuse ;  /* 0x000000040e0c7c2b */ /* 0x100fe40008000012 */
[----:B------:R-:W-:-:S06]  /*21d0*/  DADD R22, R22, -R18 ;  /* 0x0000000016167229 */ /* 0x000fcc0000000812 */
[----:B------:R-:W-:Y:S02]  /*21e0*/  DFMA R20, R14, -UR4, R12 ;  /* 0x800000040e147c2b */ /* 0x000fe4000800000c */
[----:B------:R-:W-:-:S06]  /*21f0*/  DADD R22, R16, R22 ;  /* 0x0000000010167229 */ /* 0x000fcc0000000016 */
[----:B------:R-:W-:-:S08]  /*2200*/  DADD R20, -R18, R20 ;  /* 0x0000000012147229 */ /* 0x000fd00000000114 */
[----:B------:R-:W-:-:S08]  /*2210*/  DADD R16, R22, -R20 ;  /* 0x0000000016107229 */ /* 0x000fd00000000814 */
[----:B------:R-:W-:-:S08]  /*2220*/  DFMA R16, R14, UR8, R16 ;  /* 0x000000080e107c2b */ /* 0x000fd00008000010 */
[----:B------:R-:W-:-:S08]  /*2230*/  DADD R14, R12, R16 ;  /* 0x000000000c0e7229 */ /* 0x000fd00000000010 */
[----:B------:R-:W-:Y:S02]  /*2240*/  DADD R12, R12, -R14 ;  /* 0x000000000c0c7229 */ /* 0x000fe4000000080e */
[----:B------:R-:W-:-:S06]  /*2250*/  DMUL R18, R14, 2 ;  /* 0x400000000e127828 */ /* 0x000fcc0000000000 */
[----:B------:R-:W-:Y:S02]  /*2260*/  DADD R16, R16, R12 ;  /* 0x0000000010107229 */ /* 0x000fe4000000000c */
[----:B------:R-:W-:Y:S01]  /*2270*/  DFMA R14, R14, 2, -R18 ;  /* 0x400000000e0e782b */ /* 0x000fe20000000812 */
[----:B------:R-:W-:Y:S02]  /*2280*/  IMAD.MOV.U32 R12, RZ, RZ, 0x652b82fe ;  /* 0x652b82feff0c7424 */ /* 0x000fe400078e00ff */
[----:B------:R-:W-:-:S05]  /*2290*/  IMAD.MOV.U32 R13, RZ, RZ, 0x3ff71547 ;  /* 0x3ff71547ff0d7424 */ /* 0x000fca00078e00ff */
[----:B------:R-:W-:-:S08]  /*22a0*/  DFMA R16, R16, 2, R14 ;  /* 0x400000001010782b */ /* 0x000fd0000000000e */
[----:B------:R-:W-:-:S08]  /*22b0*/  DADD R20, R18, R16 ;  /* 0x0000000012147229 */ /* 0x000fd00000000010 */
[----:B------:R-:W-:Y:S02]  /*22c0*/  DFMA R12, R20, R12, 6.75539944105574400000e+15 ;  /* 0x43380000140c742b */ /* 0x000fe4000000000c */
[----:B------:R-:W-:Y:S01]  /*22d0*/  FSETP.GEU.AND P0, PT, |R21|, 4.1917929649353027344, PT ;  /* 0x4086232b1500780b */ /* 0x000fe20003f0e200 */
[----:B------:R-:W-:-:S05]  /*22e0*/  DADD R18, R18, -R20 ;  /* 0x0000000012127229 */ /* 0x000fca0000000814 */
[----:B------:R-:W-:-:S03]  /*22f0*/  DADD R14, R12, -6.75539944105574400000e+15 ;  /* 0xc33800000c0e7429 */ /* 0x000fc60000000000 */
[----:B------:R-:W-:-:S05]  /*2300*/  DADD R16, R16, R18 ;  /* 0x0000000010107229 */ /* 0x000fca0000000012 */
[----:B------:R-:W-:Y:S01]  /*2310*/  DFMA R22, R14, -UR4, R20 ;  /* 0x800000040e167c2b */ /* 0x000fe20008000014 */
[----:B------:R-:W-:Y:S01]  /*2320*/  UMOV UR4, 0x3b39803f ;  /* 0x3b39803f00047882 */ /* 0x000fe20000000000 */
[----:B------:R-:W-:-:S06]  /*2330*/  UMOV UR5, 0x3c7abc9e ;  /* 0x3c7abc9e00057882 */ /* 0x000fcc0000000000 */
[----:B------:R-:W-:Y:S01]  /*2340*/  DFMA R22, R14, -UR4, R22 ;  /* 0x800000040e167c2b */ /* 0x000fe20008000016 */
[----:B------:R-:W-:Y:S01]  /*2350*/  UMOV UR4, 0x69ce2bdf ;  /* 0x69ce2bdf00047882 */ /* 0x000fe20000000000 */
[----:B------:R-:W-:Y:S01]  /*2360*/  IMAD.MOV.U32 R14, RZ, RZ, -0x35dec16 ;  /* 0xfca213eaff0e7424 */ /* 0x000fe200078e00ff */
[----:B------:R-:W-:Y:S01]  /*2370*/  UMOV UR5, 0x3e5ade15 ;  /* 0x3e5ade1500057882 */ /* 0x000fe20000000000 */
[----:B------:R-:W-:-:S06]  /*2380*/  IMAD.MOV.U32 R15, RZ, RZ, 0x3e928af3 ;  /* 0x3e928af3ff0f7424 */ /* 0x000fcc00078e00ff */
[----:B------:R-:W-:Y:S01]  /*2390*/  DFMA R14, R22, UR4, R14 ;  /* 0x00000004160e7c2b */ /* 0x000fe2000800000e */
[----:B------:R-:W-:Y:S01]  /*23a0*/  UMOV UR4, 0x62401315 ;  /* 0x6240131500047882 */ /* 0x000fe20000000000 */
[----:B------:R-:W-:-:S06]  /*23b0*/  UMOV UR5, 0x3ec71dee ;  /* 0x3ec71dee00057882 */ /* 0x000fcc0000000000 */
[----:B------:R-:W-:Y:S01]  /*23c0*/  DFMA R14, R22, R14, UR4 ;  /* 0x00000004160e7e2b */ /* 0x000fe2000800000e */
        /* <DEDUP_REMOVED lines=20> */
[----:B------:R-:W-:-:S08]  /*2510*/  DFMA R14, R22, R14, UR4 ;  /* 0x00000004160e7e2b */ /* 0x000fd0000800000e */
[----:B------:R-:W-:-:S08]  /*2520*/  DFMA R14, R22, R14, 1 ;  /* 0x3ff00000160e742b */ /* 0x000fd0000000000e */
[----:B------:R-:W-:-:S10]  /*2530*/  DFMA R14, R22, R14, 1 ;  /* 0x3ff00000160e742b */ /* 0x000fd4000000000e */
[----:B------:R-:W-:Y:S02]  /*2540*/  IMAD R19, R12, 0x100000, R15 ;  /* 0x001000000c137824 */ /* 0x000fe400078e020f */
[----:B------:R-:W-:Y:S01]  /*2550*/  IMAD.MOV.U32 R18, RZ, RZ, R14 ;  /* 0x000000ffff127224 */ /* 0x000fe200078e000e */
[----:B------:R-:W-:Y:S06]  /*2560*/  @!P0 BRA `(.L_x_49) ;  /* 0x0000000000308947 */ /* 0x000fec0003800000 */
[----:B------:R-:W-:Y:S01]  /*2570*/  FSETP.GEU.AND P1, PT, |R21|, 4.2275390625, PT ;  /* 0x408748001500780b */ /* 0x000fe20003f2e200 */
[C---:B------:R-:W-:Y:S02]  /*2580*/  DADD R18, R20.reuse, +INF ;  /* 0x7ff0000014127429 */ /* 0x040fe40000000000 */
[----:B------:R-:W-:-:S08]  /*2590*/  DSETP.GEU.AND P0, PT, R20, RZ, PT ;  /* 0x000000ff1400722a */ /* 0x000fd00003f0e000 */
[----:B------:R-:W-:Y:S02]  /*25a0*/  FSEL R18, R18, RZ, P0 ;  /* 0x000000ff12127208 */ /* 0x000fe40000000000 */
[----:B------:R-:W-:Y:S02]  /*25b0*/  @!P1 LEA.HI R7, R12, R12, RZ, 0x1 ;  /* 0x0000000c0c079211 */ /* 0x000fe400078f08ff */
[----:B------:R-:W-:Y:S02]  /*25c0*/  FSEL R19, R19, RZ, P0 ;  /* 0x000000ff13137208 */ /* 0x000fe40000000000 */
[----:B------:R-:W-:-:S05]  /*25d0*/  @!P1 SHF.R.S32.HI R7, RZ, 0x1, R7 ;  /* 0x00000001ff079819 */ /* 0x000fca0000011407 */
[----:B------:R-:W-:Y:S02]  /*25e0*/  @!P1 IMAD.IADD R12, R12, 0x1, -R7 ;  /* 0x000000010c0c9824 */ /* 0x000fe400078e0a07 */
[----:B------:R-:W-:-:S03]  /*25f0*/  @!P1 IMAD R15, R7, 0x100000, R15 ;  /* 0x00100000070f9824 */ /* 0x000fc600078e020f */
[----:B------:R-:W-:Y:S01]  /*2600*/  @!P1 LEA R13, R12, 0x3ff00000, 0x14 ;  /* 0x3ff000000c0d9811 */ /* 0x000fe200078ea0ff */
[----:B------:R-:W-:-:S06]  /*2610*/  @!P1 IMAD.MOV.U32 R12, RZ, RZ, RZ ;  /* 0x000000ffff0c9224 */ /* 0x000fcc00078e00ff */
[----:B------:R-:W-:-:S11]  /*2620*/  @!P1 DMUL R18, R14, R12 ;  /* 0x0000000c0e129228 */ /* 0x000fd60000000000 */
.L_x_49:
[----:B------:R-:W-:Y:S01]  /*2630*/  DFMA R16, R16, R18, R18 ;  /* 0x000000121010722b */ /* 0x000fe20000000012 */
[----:B------:R-:W-:Y:S01]  /*2640*/  IMAD.MOV.U32 R12, RZ, RZ, R32 ;  /* 0x000000ffff0c7224 */ /* 0x000fe200078e0020 */
[----:B------:R-:W-:Y:S01]  /*2650*/  DSETP.NEU.AND P0, PT, |R18|, +INF , PT ;  /* 0x7ff000001200742a */ /* 0x000fe20003f0d200 */
[----:B------:R-:W-:-:S07]  /*2660*/  IMAD.MOV.U32 R13, RZ, RZ, 0x0 ;  /* 0x00000000ff0d7424 */ /* 0x000fce00078e00ff */
[----:B------:R-:W-:Y:S02]  /*2670*/  FSEL R7, R18, R16, !P0 ;  /* 0x0000001012077208 */ /* 0x000fe40004000000 */
[----:B------:R-:W-:Y:S01]  /*2680*/  FSEL R16, R19, R17, !P0 ;  /* 0x0000001113107208 */ /* 0x000fe20004000000 */
[----:B------:R-:W-:Y:S06]  /*2690*/  RET.REL.NODEC R12 `(_Z12kMeansKernelPfS_S_Pj) ;  /* 0xffffffd80c587950 */ /* 0x000fec0003c3ffff */
.L_x_50:
[----:B------:R-:W-:-:S00]  /*26a0*/  BRA `(.L_x_50) ;  /* 0xfffffffc00fc7947 */ /* 0x000fc0000383ffff */
[----:B------:R-:W-:-:S00]  /*26b0*/  NOP ;  /* 0x0000000000007918 */ /* 0x000fc00000000000 */
        /* <DEDUP_REMOVED lines=12> */
.L_x_53:


//--------------------- .nv.shared.reserved.0     --------------------------
	.section	.nv.shared.reserved.0,"aw",@nobits
	.weak		__nv_reservedSMEM_offset_0_alias
	.size		__nv_reservedSMEM_offset_0_alias, 0, 64
	.other		__nv_reservedSMEM_offset_0_alias,@"STO_CUDA_RESERVED_SHARED STV_DEFAULT"
__nv_reservedSMEM_offset_0_alias:
	.zero		0
	.zero		64


//--------------------- .nv.constant0._Z12kMeansKernelPfS_S_Pj --------------------------
	.section	.nv.constant0._Z12kMeansKernelPfS_S_Pj,"a",@progbits
	.sectionflags	@""
	.align	4
.nv.constant0._Z12kMeansKernelPfS_S_Pj:
	.zero		928


//--------------------- SYMBOLS --------------------------

	.type		.nv.reservedSmem.offset0,@object
	.size		.nv.reservedSmem.offset0,0x4
